//
// Generated by NVIDIA NVVM Compiler
//
// Compiler Build ID: CL-36424714
// Cuda compilation tools, release 13.0, V13.0.88
// Based on NVVM 20.0.0
//

.version 9.0
.target sm_100
.address_size 64

	// .globl	_Z19sgemm_4050_prefetchPfS_S_iii
// _ZZ19sgemm_4050_prefetchPfS_S_iiiE2As has been demoted
// _ZZ19sgemm_4050_prefetchPfS_S_iiiE2Bs has been demoted

.visible .entry _Z19sgemm_4050_prefetchPfS_S_iii(
	.param .u64 .ptr .align 1 _Z19sgemm_4050_prefetchPfS_S_iii_param_0,
	.param .u64 .ptr .align 1 _Z19sgemm_4050_prefetchPfS_S_iii_param_1,
	.param .u64 .ptr .align 1 _Z19sgemm_4050_prefetchPfS_S_iii_param_2,
	.param .u32 _Z19sgemm_4050_prefetchPfS_S_iii_param_3,
	.param .u32 _Z19sgemm_4050_prefetchPfS_S_iii_param_4,
	.param .u32 _Z19sgemm_4050_prefetchPfS_S_iii_param_5
)
.maxntid 256
.minnctapersm 2
{
	.reg .pred 	%p<197>;
	.reg .b32 	%r<99>;
	.reg .b32 	%f<947>;
	.reg .b64 	%rd<64>;
	// demoted variable
	.shared .align 4 .b8 _ZZ19sgemm_4050_prefetchPfS_S_iiiE2As[4096];
	// demoted variable
	.shared .align 4 .b8 _ZZ19sgemm_4050_prefetchPfS_S_iiiE2Bs[4096];
	ld.param.u64 	%rd13, [_Z19sgemm_4050_prefetchPfS_S_iii_param_0];
	ld.param.u64 	%rd14, [_Z19sgemm_4050_prefetchPfS_S_iii_param_1];
	ld.param.u64 	%rd15, [_Z19sgemm_4050_prefetchPfS_S_iii_param_2];
	ld.param.u32 	%r45, [_Z19sgemm_4050_prefetchPfS_S_iii_param_3];
	ld.param.u32 	%r46, [_Z19sgemm_4050_prefetchPfS_S_iii_param_4];
	ld.param.u32 	%r47, [_Z19sgemm_4050_prefetchPfS_S_iii_param_5];
	cvta.to.global.u64 	%rd1, %rd15;
	cvta.to.global.u64 	%rd2, %rd14;
	cvta.to.global.u64 	%rd3, %rd13;
	mov.u32 	%r48, %tid.x;
	mov.u32 	%r49, %ctaid.y;
	shl.b32 	%r1, %r49, 7;
	mov.u32 	%r50, %ctaid.x;
	shl.b32 	%r2, %r50, 7;
	shr.u32 	%r51, %r48, 1;
	shl.b32 	%r52, %r48, 2;
	and.b32  	%r53, %r52, 4;
	shr.u32 	%r3, %r48, 5;
	and.b32  	%r54, %r52, 124;
	shr.u32 	%r4, %r48, 4;
	and.b32  	%r5, %r48, 15;
	or.b32  	%r55, %r1, %r51;
	mad.lo.s32 	%r97, %r47, %r55, %r53;
	shr.s32 	%r56, %r97, 31;
	shr.u32 	%r57, %r56, 30;
	add.s32 	%r58, %r97, %r57;
	shr.s32 	%r59, %r58, 2;
	mul.wide.s32 	%rd16, %r59, 16;
	add.s64 	%rd17, %rd3, %rd16;
	ld.global.nc.v4.f32 	{%f878, %f877, %f876, %f875}, [%rd17];
	shr.s32 	%r60, %r46, 31;
	shr.u32 	%r61, %r60, 30;
	add.s32 	%r62, %r46, %r61;
	shr.s32 	%r7, %r62, 2;
	or.b32  	%r63, %r2, %r54;
	shr.s32 	%r8, %r63, 2;
	mad.lo.s32 	%r64, %r7, %r3, %r8;
	mul.wide.s32 	%rd18, %r64, 16;
	add.s64 	%rd19, %rd2, %rd18;
	ld.global.nc.v4.f32 	{%f882, %f881, %f880, %f879}, [%rd19];
	shl.b32 	%r65, %r48, 4;
	and.b32  	%r66, %r65, 16;
	shl.b32 	%r67, %r51, 5;
	or.b32  	%r68, %r67, %r66;
	mov.u32 	%r69, _ZZ19sgemm_4050_prefetchPfS_S_iiiE2As;
	add.s32 	%r9, %r69, %r68;
	st.shared.f32 	[%r9], %f878;
	st.shared.f32 	[%r9+4], %f877;
	st.shared.f32 	[%r9+8], %f876;
	st.shared.f32 	[%r9+12], %f875;
	and.b32  	%r70, %r65, 496;
	shl.b32 	%r71, %r3, 9;
	or.b32  	%r72, %r71, %r70;
	mov.u32 	%r73, _ZZ19sgemm_4050_prefetchPfS_S_iiiE2Bs;
	add.s32 	%r10, %r73, %r72;
	st.shared.f32 	[%r10], %f882;
	st.shared.f32 	[%r10+4], %f881;
	st.shared.f32 	[%r10+8], %f880;
	st.shared.f32 	[%r10+12], %f879;
	bar.sync 	0;
	setp.lt.s32 	%p1, %r47, 1;
	mov.f32 	%f883, 0f00000000;
	mov.f32 	%f884, %f883;
	mov.f32 	%f885, %f883;
	mov.f32 	%f886, %f883;
	mov.f32 	%f887, %f883;
	mov.f32 	%f888, %f883;
	mov.f32 	%f889, %f883;
	mov.f32 	%f890, %f883;
	mov.f32 	%f891, %f883;
	mov.f32 	%f892, %f883;
	mov.f32 	%f893, %f883;
	mov.f32 	%f894, %f883;
	mov.f32 	%f895, %f883;
	mov.f32 	%f896, %f883;
	mov.f32 	%f897, %f883;
	mov.f32 	%f898, %f883;
	mov.f32 	%f899, %f883;
	mov.f32 	%f900, %f883;
	mov.f32 	%f901, %f883;
	mov.f32 	%f902, %f883;
	mov.f32 	%f903, %f883;
	mov.f32 	%f904, %f883;
	mov.f32 	%f905, %f883;
	mov.f32 	%f906, %f883;
	mov.f32 	%f907, %f883;
	mov.f32 	%f908, %f883;
	mov.f32 	%f909, %f883;
	mov.f32 	%f910, %f883;
	mov.f32 	%f911, %f883;
	mov.f32 	%f912, %f883;
	mov.f32 	%f913, %f883;
	mov.f32 	%f914, %f883;
	mov.f32 	%f915, %f883;
	mov.f32 	%f916, %f883;
	mov.f32 	%f917, %f883;
	mov.f32 	%f918, %f883;
	mov.f32 	%f919, %f883;
	mov.f32 	%f920, %f883;
	mov.f32 	%f921, %f883;
	mov.f32 	%f922, %f883;
	mov.f32 	%f923, %f883;
	mov.f32 	%f924, %f883;
	mov.f32 	%f925, %f883;
	mov.f32 	%f926, %f883;
	mov.f32 	%f927, %f883;
	mov.f32 	%f928, %f883;
	mov.f32 	%f929, %f883;
	mov.f32 	%f930, %f883;
	mov.f32 	%f931, %f883;
	mov.f32 	%f932, %f883;
	mov.f32 	%f933, %f883;
	mov.f32 	%f934, %f883;
	mov.f32 	%f935, %f883;
	mov.f32 	%f936, %f883;
	mov.f32 	%f937, %f883;
	mov.f32 	%f938, %f883;
	mov.f32 	%f939, %f883;
	mov.f32 	%f940, %f883;
	mov.f32 	%f941, %f883;
	mov.f32 	%f942, %f883;
	mov.f32 	%f943, %f883;
	mov.f32 	%f944, %f883;
	mov.f32 	%f945, %f883;
	mov.f32 	%f946, %f883;
	@%p1 bra 	$L__BB0_7;
	shl.b32 	%r75, %r4, 8;
	add.s32 	%r11, %r69, %r75;
	shl.b32 	%r77, %r5, 5;
	add.s32 	%r12, %r73, %r77;
	or.b32  	%r79, %r3, 8;
	mad.lo.s32 	%r96, %r7, %r79, %r8;
	shl.b32 	%r14, %r7, 3;
	mov.b32 	%r98, 0;
	mov.f32 	%f883, 0f00000000;
$L__BB0_2:
	add.s32 	%r98, %r98, 8;
	setp.ge.s32 	%p2, %r98, %r47;
	@%p2 bra 	$L__BB0_4;
	add.s32 	%r80, %r97, 8;
	shr.s32 	%r81, %r80, 31;
	shr.u32 	%r82, %r81, 30;
	add.s32 	%r83, %r80, %r82;
	shr.s32 	%r84, %r83, 2;
	mul.wide.s32 	%rd20, %r84, 16;
	add.s64 	%rd21, %rd3, %rd20;
	ld.global.nc.v4.f32 	{%f878, %f877, %f876, %f875}, [%rd21];
	mul.wide.s32 	%rd22, %r96, 16;
	add.s64 	%rd23, %rd2, %rd22;
	ld.global.nc.v4.f32 	{%f882, %f881, %f880, %f879}, [%rd23];
$L__BB0_4:
	setp.ge.s32 	%p3, %r98, %r47;
	ld.shared.f32 	%f227, [%r11];
	ld.shared.f32 	%f228, [%r11+32];
	ld.shared.f32 	%f229, [%r11+64];
	ld.shared.f32 	%f230, [%r11+96];
	ld.shared.f32 	%f231, [%r11+128];
	ld.shared.f32 	%f232, [%r11+160];
	ld.shared.f32 	%f233, [%r11+192];
	ld.shared.f32 	%f234, [%r11+224];
	ld.shared.f32 	%f235, [%r12];
	ld.shared.f32 	%f236, [%r12+4];
	ld.shared.f32 	%f237, [%r12+8];
	ld.shared.f32 	%f238, [%r12+12];
	ld.shared.f32 	%f239, [%r12+16];
	ld.shared.f32 	%f240, [%r12+20];
	ld.shared.f32 	%f241, [%r12+24];
	ld.shared.f32 	%f242, [%r12+28];
	fma.rn.f32 	%f243, %f227, %f235, %f930;
	fma.rn.f32 	%f244, %f227, %f236, %f929;
	fma.rn.f32 	%f245, %f227, %f237, %f928;
	fma.rn.f32 	%f246, %f227, %f238, %f927;
	fma.rn.f32 	%f247, %f227, %f239, %f926;
	fma.rn.f32 	%f248, %f227, %f240, %f925;
	fma.rn.f32 	%f249, %f227, %f241, %f924;
	fma.rn.f32 	%f250, %f227, %f242, %f923;
	fma.rn.f32 	%f251, %f228, %f235, %f922;
	fma.rn.f32 	%f252, %f228, %f236, %f921;
	fma.rn.f32 	%f253, %f228, %f237, %f920;
	fma.rn.f32 	%f254, %f228, %f238, %f919;
	fma.rn.f32 	%f255, %f228, %f239, %f918;
	fma.rn.f32 	%f256, %f228, %f240, %f917;
	fma.rn.f32 	%f257, %f228, %f241, %f916;
	fma.rn.f32 	%f258, %f228, %f242, %f915;
	fma.rn.f32 	%f259, %f229, %f235, %f914;
	fma.rn.f32 	%f260, %f229, %f236, %f913;
	fma.rn.f32 	%f261, %f229, %f237, %f912;
	fma.rn.f32 	%f262, %f229, %f238, %f911;
	fma.rn.f32 	%f263, %f229, %f239, %f910;
	fma.rn.f32 	%f264, %f229, %f240, %f909;
	fma.rn.f32 	%f265, %f229, %f241, %f908;
	fma.rn.f32 	%f266, %f229, %f242, %f907;
	fma.rn.f32 	%f267, %f230, %f235, %f906;
	fma.rn.f32 	%f268, %f230, %f236, %f905;
	fma.rn.f32 	%f269, %f230, %f237, %f904;
	fma.rn.f32 	%f270, %f230, %f238, %f903;
	fma.rn.f32 	%f271, %f230, %f239, %f902;
	fma.rn.f32 	%f272, %f230, %f240, %f901;
	fma.rn.f32 	%f273, %f230, %f241, %f900;
	fma.rn.f32 	%f274, %f230, %f242, %f899;
	fma.rn.f32 	%f275, %f231, %f235, %f898;
	fma.rn.f32 	%f276, %f231, %f236, %f897;
	fma.rn.f32 	%f277, %f231, %f237, %f896;
	fma.rn.f32 	%f278, %f231, %f238, %f895;
	fma.rn.f32 	%f279, %f231, %f239, %f894;
	fma.rn.f32 	%f280, %f231, %f240, %f893;
	fma.rn.f32 	%f281, %f231, %f241, %f892;
	fma.rn.f32 	%f282, %f231, %f242, %f891;
	fma.rn.f32 	%f283, %f232, %f235, %f890;
	fma.rn.f32 	%f284, %f232, %f236, %f889;
	fma.rn.f32 	%f285, %f232, %f237, %f888;
	fma.rn.f32 	%f286, %f232, %f238, %f887;
	fma.rn.f32 	%f287, %f232, %f239, %f886;
	fma.rn.f32 	%f288, %f232, %f240, %f885;
	fma.rn.f32 	%f289, %f232, %f241, %f884;
	fma.rn.f32 	%f290, %f232, %f242, %f883;
	fma.rn.f32 	%f291, %f233, %f235, %f931;
	fma.rn.f32 	%f292, %f233, %f236, %f932;
	fma.rn.f32 	%f293, %f233, %f237, %f933;
	fma.rn.f32 	%f294, %f233, %f238, %f934;
	fma.rn.f32 	%f295, %f233, %f239, %f935;
	fma.rn.f32 	%f296, %f233, %f240, %f936;
	fma.rn.f32 	%f297, %f233, %f241, %f937;
	fma.rn.f32 	%f298, %f233, %f242, %f938;
	fma.rn.f32 	%f299, %f234, %f235, %f939;
	fma.rn.f32 	%f300, %f234, %f236, %f940;
	fma.rn.f32 	%f301, %f234, %f237, %f941;
	fma.rn.f32 	%f302, %f234, %f238, %f942;
	fma.rn.f32 	%f303, %f234, %f239, %f943;
	fma.rn.f32 	%f304, %f234, %f240, %f944;
	fma.rn.f32 	%f305, %f234, %f241, %f945;
	fma.rn.f32 	%f306, %f234, %f242, %f946;
	ld.shared.f32 	%f307, [%r11+4];
	ld.shared.f32 	%f308, [%r11+36];
	ld.shared.f32 	%f309, [%r11+68];
	ld.shared.f32 	%f310, [%r11+100];
	ld.shared.f32 	%f311, [%r11+132];
	ld.shared.f32 	%f312, [%r11+164];
	ld.shared.f32 	%f313, [%r11+196];
	ld.shared.f32 	%f314, [%r11+228];
	ld.shared.f32 	%f315, [%r12+512];
	ld.shared.f32 	%f316, [%r12+516];
	ld.shared.f32 	%f317, [%r12+520];
	ld.shared.f32 	%f318, [%r12+524];
	ld.shared.f32 	%f319, [%r12+528];
	ld.shared.f32 	%f320, [%r12+532];
	ld.shared.f32 	%f321, [%r12+536];
	ld.shared.f32 	%f322, [%r12+540];
	fma.rn.f32 	%f323, %f307, %f315, %f243;
	fma.rn.f32 	%f324, %f307, %f316, %f244;
	fma.rn.f32 	%f325, %f307, %f317, %f245;
	fma.rn.f32 	%f326, %f307, %f318, %f246;
	fma.rn.f32 	%f327, %f307, %f319, %f247;
	fma.rn.f32 	%f328, %f307, %f320, %f248;
	fma.rn.f32 	%f329, %f307, %f321, %f249;
	fma.rn.f32 	%f330, %f307, %f322, %f250;
	fma.rn.f32 	%f331, %f308, %f315, %f251;
	fma.rn.f32 	%f332, %f308, %f316, %f252;
	fma.rn.f32 	%f333, %f308, %f317, %f253;
	fma.rn.f32 	%f334, %f308, %f318, %f254;
	fma.rn.f32 	%f335, %f308, %f319, %f255;
	fma.rn.f32 	%f336, %f308, %f320, %f256;
	fma.rn.f32 	%f337, %f308, %f321, %f257;
	fma.rn.f32 	%f338, %f308, %f322, %f258;
	fma.rn.f32 	%f339, %f309, %f315, %f259;
	fma.rn.f32 	%f340, %f309, %f316, %f260;
	fma.rn.f32 	%f341, %f309, %f317, %f261;
	fma.rn.f32 	%f342, %f309, %f318, %f262;
	fma.rn.f32 	%f343, %f309, %f319, %f263;
	fma.rn.f32 	%f344, %f309, %f320, %f264;
	fma.rn.f32 	%f345, %f309, %f321, %f265;
	fma.rn.f32 	%f346, %f309, %f322, %f266;
	fma.rn.f32 	%f347, %f310, %f315, %f267;
	fma.rn.f32 	%f348, %f310, %f316, %f268;
	fma.rn.f32 	%f349, %f310, %f317, %f269;
	fma.rn.f32 	%f350, %f310, %f318, %f270;
	fma.rn.f32 	%f351, %f310, %f319, %f271;
	fma.rn.f32 	%f352, %f310, %f320, %f272;
	fma.rn.f32 	%f353, %f310, %f321, %f273;
	fma.rn.f32 	%f354, %f310, %f322, %f274;
	fma.rn.f32 	%f355, %f311, %f315, %f275;
	fma.rn.f32 	%f356, %f311, %f316, %f276;
	fma.rn.f32 	%f357, %f311, %f317, %f277;
	fma.rn.f32 	%f358, %f311, %f318, %f278;
	fma.rn.f32 	%f359, %f311, %f319, %f279;
	fma.rn.f32 	%f360, %f311, %f320, %f280;
	fma.rn.f32 	%f361, %f311, %f321, %f281;
	fma.rn.f32 	%f362, %f311, %f322, %f282;
	fma.rn.f32 	%f363, %f312, %f315, %f283;
	fma.rn.f32 	%f364, %f312, %f316, %f284;
	fma.rn.f32 	%f365, %f312, %f317, %f285;
	fma.rn.f32 	%f366, %f312, %f318, %f286;
	fma.rn.f32 	%f367, %f312, %f319, %f287;
	fma.rn.f32 	%f368, %f312, %f320, %f288;
	fma.rn.f32 	%f369, %f312, %f321, %f289;
	fma.rn.f32 	%f370, %f312, %f322, %f290;
	fma.rn.f32 	%f371, %f313, %f315, %f291;
	fma.rn.f32 	%f372, %f313, %f316, %f292;
	fma.rn.f32 	%f373, %f313, %f317, %f293;
	fma.rn.f32 	%f374, %f313, %f318, %f294;
	fma.rn.f32 	%f375, %f313, %f319, %f295;
	fma.rn.f32 	%f376, %f313, %f320, %f296;
	fma.rn.f32 	%f377, %f313, %f321, %f297;
	fma.rn.f32 	%f378, %f313, %f322, %f298;
	fma.rn.f32 	%f379, %f314, %f315, %f299;
	fma.rn.f32 	%f380, %f314, %f316, %f300;
	fma.rn.f32 	%f381, %f314, %f317, %f301;
	fma.rn.f32 	%f382, %f314, %f318, %f302;
	fma.rn.f32 	%f383, %f314, %f319, %f303;
	fma.rn.f32 	%f384, %f314, %f320, %f304;
	fma.rn.f32 	%f385, %f314, %f321, %f305;
	fma.rn.f32 	%f386, %f314, %f322, %f306;
	ld.shared.f32 	%f387, [%r11+8];
	ld.shared.f32 	%f388, [%r11+40];
	ld.shared.f32 	%f389, [%r11+72];
	ld.shared.f32 	%f390, [%r11+104];
	ld.shared.f32 	%f391, [%r11+136];
	ld.shared.f32 	%f392, [%r11+168];
	ld.shared.f32 	%f393, [%r11+200];
	ld.shared.f32 	%f394, [%r11+232];
	ld.shared.f32 	%f395, [%r12+1024];
	ld.shared.f32 	%f396, [%r12+1028];
	ld.shared.f32 	%f397, [%r12+1032];
	ld.shared.f32 	%f398, [%r12+1036];
	ld.shared.f32 	%f399, [%r12+1040];
	ld.shared.f32 	%f400, [%r12+1044];
	ld.shared.f32 	%f401, [%r12+1048];
	ld.shared.f32 	%f402, [%r12+1052];
	fma.rn.f32 	%f403, %f387, %f395, %f323;
	fma.rn.f32 	%f404, %f387, %f396, %f324;
	fma.rn.f32 	%f405, %f387, %f397, %f325;
	fma.rn.f32 	%f406, %f387, %f398, %f326;
	fma.rn.f32 	%f407, %f387, %f399, %f327;
	fma.rn.f32 	%f408, %f387, %f400, %f328;
	fma.rn.f32 	%f409, %f387, %f401, %f329;
	fma.rn.f32 	%f410, %f387, %f402, %f330;
	fma.rn.f32 	%f411, %f388, %f395, %f331;
	fma.rn.f32 	%f412, %f388, %f396, %f332;
	fma.rn.f32 	%f413, %f388, %f397, %f333;
	fma.rn.f32 	%f414, %f388, %f398, %f334;
	fma.rn.f32 	%f415, %f388, %f399, %f335;
	fma.rn.f32 	%f416, %f388, %f400, %f336;
	fma.rn.f32 	%f417, %f388, %f401, %f337;
	fma.rn.f32 	%f418, %f388, %f402, %f338;
	fma.rn.f32 	%f419, %f389, %f395, %f339;
	fma.rn.f32 	%f420, %f389, %f396, %f340;
	fma.rn.f32 	%f421, %f389, %f397, %f341;
	fma.rn.f32 	%f422, %f389, %f398, %f342;
	fma.rn.f32 	%f423, %f389, %f399, %f343;
	fma.rn.f32 	%f424, %f389, %f400, %f344;
	fma.rn.f32 	%f425, %f389, %f401, %f345;
	fma.rn.f32 	%f426, %f389, %f402, %f346;
	fma.rn.f32 	%f427, %f390, %f395, %f347;
	fma.rn.f32 	%f428, %f390, %f396, %f348;
	fma.rn.f32 	%f429, %f390, %f397, %f349;
	fma.rn.f32 	%f430, %f390, %f398, %f350;
	fma.rn.f32 	%f431, %f390, %f399, %f351;
	fma.rn.f32 	%f432, %f390, %f400, %f352;
	fma.rn.f32 	%f433, %f390, %f401, %f353;
	fma.rn.f32 	%f434, %f390, %f402, %f354;
	fma.rn.f32 	%f435, %f391, %f395, %f355;
	fma.rn.f32 	%f436, %f391, %f396, %f356;
	fma.rn.f32 	%f437, %f391, %f397, %f357;
	fma.rn.f32 	%f438, %f391, %f398, %f358;
	fma.rn.f32 	%f439, %f391, %f399, %f359;
	fma.rn.f32 	%f440, %f391, %f400, %f360;
	fma.rn.f32 	%f441, %f391, %f401, %f361;
	fma.rn.f32 	%f442, %f391, %f402, %f362;
	fma.rn.f32 	%f443, %f392, %f395, %f363;
	fma.rn.f32 	%f444, %f392, %f396, %f364;
	fma.rn.f32 	%f445, %f392, %f397, %f365;
	fma.rn.f32 	%f446, %f392, %f398, %f366;
	fma.rn.f32 	%f447, %f392, %f399, %f367;
	fma.rn.f32 	%f448, %f392, %f400, %f368;
	fma.rn.f32 	%f449, %f392, %f401, %f369;
	fma.rn.f32 	%f450, %f392, %f402, %f370;
	fma.rn.f32 	%f451, %f393, %f395, %f371;
	fma.rn.f32 	%f452, %f393, %f396, %f372;
	fma.rn.f32 	%f453, %f393, %f397, %f373;
	fma.rn.f32 	%f454, %f393, %f398, %f374;
	fma.rn.f32 	%f455, %f393, %f399, %f375;
	fma.rn.f32 	%f456, %f393, %f400, %f376;
	fma.rn.f32 	%f457, %f393, %f401, %f377;
	fma.rn.f32 	%f458, %f393, %f402, %f378;
	fma.rn.f32 	%f459, %f394, %f395, %f379;
	fma.rn.f32 	%f460, %f394, %f396, %f380;
	fma.rn.f32 	%f461, %f394, %f397, %f381;
	fma.rn.f32 	%f462, %f394, %f398, %f382;
	fma.rn.f32 	%f463, %f394, %f399, %f383;
	fma.rn.f32 	%f464, %f394, %f400, %f384;
	fma.rn.f32 	%f465, %f394, %f401, %f385;
	fma.rn.f32 	%f466, %f394, %f402, %f386;
	ld.shared.f32 	%f467, [%r11+12];
	ld.shared.f32 	%f468, [%r11+44];
	ld.shared.f32 	%f469, [%r11+76];
	ld.shared.f32 	%f470, [%r11+108];
	ld.shared.f32 	%f471, [%r11+140];
	ld.shared.f32 	%f472, [%r11+172];
	ld.shared.f32 	%f473, [%r11+204];
	ld.shared.f32 	%f474, [%r11+236];
	ld.shared.f32 	%f475, [%r12+1536];
	ld.shared.f32 	%f476, [%r12+1540];
	ld.shared.f32 	%f477, [%r12+1544];
	ld.shared.f32 	%f478, [%r12+1548];
	ld.shared.f32 	%f479, [%r12+1552];
	ld.shared.f32 	%f480, [%r12+1556];
	ld.shared.f32 	%f481, [%r12+1560];
	ld.shared.f32 	%f482, [%r12+1564];
	fma.rn.f32 	%f483, %f467, %f475, %f403;
	fma.rn.f32 	%f484, %f467, %f476, %f404;
	fma.rn.f32 	%f485, %f467, %f477, %f405;
	fma.rn.f32 	%f486, %f467, %f478, %f406;
	fma.rn.f32 	%f487, %f467, %f479, %f407;
	fma.rn.f32 	%f488, %f467, %f480, %f408;
	fma.rn.f32 	%f489, %f467, %f481, %f409;
	fma.rn.f32 	%f490, %f467, %f482, %f410;
	fma.rn.f32 	%f491, %f468, %f475, %f411;
	fma.rn.f32 	%f492, %f468, %f476, %f412;
	fma.rn.f32 	%f493, %f468, %f477, %f413;
	fma.rn.f32 	%f494, %f468, %f478, %f414;
	fma.rn.f32 	%f495, %f468, %f479, %f415;
	fma.rn.f32 	%f496, %f468, %f480, %f416;
	fma.rn.f32 	%f497, %f468, %f481, %f417;
	fma.rn.f32 	%f498, %f468, %f482, %f418;
	fma.rn.f32 	%f499, %f469, %f475, %f419;
	fma.rn.f32 	%f500, %f469, %f476, %f420;
	fma.rn.f32 	%f501, %f469, %f477, %f421;
	fma.rn.f32 	%f502, %f469, %f478, %f422;
	fma.rn.f32 	%f503, %f469, %f479, %f423;
	fma.rn.f32 	%f504, %f469, %f480, %f424;
	fma.rn.f32 	%f505, %f469, %f481, %f425;
	fma.rn.f32 	%f506, %f469, %f482, %f426;
	fma.rn.f32 	%f507, %f470, %f475, %f427;
	fma.rn.f32 	%f508, %f470, %f476, %f428;
	fma.rn.f32 	%f509, %f470, %f477, %f429;
	fma.rn.f32 	%f510, %f470, %f478, %f430;
	fma.rn.f32 	%f511, %f470, %f479, %f431;
	fma.rn.f32 	%f512, %f470, %f480, %f432;
	fma.rn.f32 	%f513, %f470, %f481, %f433;
	fma.rn.f32 	%f514, %f470, %f482, %f434;
	fma.rn.f32 	%f515, %f471, %f475, %f435;
	fma.rn.f32 	%f516, %f471, %f476, %f436;
	fma.rn.f32 	%f517, %f471, %f477, %f437;
	fma.rn.f32 	%f518, %f471, %f478, %f438;
	fma.rn.f32 	%f519, %f471, %f479, %f439;
	fma.rn.f32 	%f520, %f471, %f480, %f440;
	fma.rn.f32 	%f521, %f471, %f481, %f441;
	fma.rn.f32 	%f522, %f471, %f482, %f442;
	fma.rn.f32 	%f523, %f472, %f475, %f443;
	fma.rn.f32 	%f524, %f472, %f476, %f444;
	fma.rn.f32 	%f525, %f472, %f477, %f445;
	fma.rn.f32 	%f526, %f472, %f478, %f446;
	fma.rn.f32 	%f527, %f472, %f479, %f447;
	fma.rn.f32 	%f528, %f472, %f480, %f448;
	fma.rn.f32 	%f529, %f472, %f481, %f449;
	fma.rn.f32 	%f530, %f472, %f482, %f450;
	fma.rn.f32 	%f531, %f473, %f475, %f451;
	fma.rn.f32 	%f532, %f473, %f476, %f452;
	fma.rn.f32 	%f533, %f473, %f477, %f453;
	fma.rn.f32 	%f534, %f473, %f478, %f454;
	fma.rn.f32 	%f535, %f473, %f479, %f455;
	fma.rn.f32 	%f536, %f473, %f480, %f456;
	fma.rn.f32 	%f537, %f473, %f481, %f457;
	fma.rn.f32 	%f538, %f473, %f482, %f458;
	fma.rn.f32 	%f539, %f474, %f475, %f459;
	fma.rn.f32 	%f540, %f474, %f476, %f460;
	fma.rn.f32 	%f541, %f474, %f477, %f461;
	fma.rn.f32 	%f542, %f474, %f478, %f462;
	fma.rn.f32 	%f543, %f474, %f479, %f463;
	fma.rn.f32 	%f544, %f474, %f480, %f464;
	fma.rn.f32 	%f545, %f474, %f481, %f465;
	fma.rn.f32 	%f546, %f474, %f482, %f466;
	ld.shared.f32 	%f547, [%r11+16];
	ld.shared.f32 	%f548, [%r11+48];
	ld.shared.f32 	%f549, [%r11+80];
	ld.shared.f32 	%f550, [%r11+112];
	ld.shared.f32 	%f551, [%r11+144];
	ld.shared.f32 	%f552, [%r11+176];
	ld.shared.f32 	%f553, [%r11+208];
	ld.shared.f32 	%f554, [%r11+240];
	ld.shared.f32 	%f555, [%r12+2048];
	ld.shared.f32 	%f556, [%r12+2052];
	ld.shared.f32 	%f557, [%r12+2056];
	ld.shared.f32 	%f558, [%r12+2060];
	ld.shared.f32 	%f559, [%r12+2064];
	ld.shared.f32 	%f560, [%r12+2068];
	ld.shared.f32 	%f561, [%r12+2072];
	ld.shared.f32 	%f562, [%r12+2076];
	fma.rn.f32 	%f563, %f547, %f555, %f483;
	fma.rn.f32 	%f564, %f547, %f556, %f484;
	fma.rn.f32 	%f565, %f547, %f557, %f485;
	fma.rn.f32 	%f566, %f547, %f558, %f486;
	fma.rn.f32 	%f567, %f547, %f559, %f487;
	fma.rn.f32 	%f568, %f547, %f560, %f488;
	fma.rn.f32 	%f569, %f547, %f561, %f489;
	fma.rn.f32 	%f570, %f547, %f562, %f490;
	fma.rn.f32 	%f571, %f548, %f555, %f491;
	fma.rn.f32 	%f572, %f548, %f556, %f492;
	fma.rn.f32 	%f573, %f548, %f557, %f493;
	fma.rn.f32 	%f574, %f548, %f558, %f494;
	fma.rn.f32 	%f575, %f548, %f559, %f495;
	fma.rn.f32 	%f576, %f548, %f560, %f496;
	fma.rn.f32 	%f577, %f548, %f561, %f497;
	fma.rn.f32 	%f578, %f548, %f562, %f498;
	fma.rn.f32 	%f579, %f549, %f555, %f499;
	fma.rn.f32 	%f580, %f549, %f556, %f500;
	fma.rn.f32 	%f581, %f549, %f557, %f501;
	fma.rn.f32 	%f582, %f549, %f558, %f502;
	fma.rn.f32 	%f583, %f549, %f559, %f503;
	fma.rn.f32 	%f584, %f549, %f560, %f504;
	fma.rn.f32 	%f585, %f549, %f561, %f505;
	fma.rn.f32 	%f586, %f549, %f562, %f506;
	fma.rn.f32 	%f587, %f550, %f555, %f507;
	fma.rn.f32 	%f588, %f550, %f556, %f508;
	fma.rn.f32 	%f589, %f550, %f557, %f509;
	fma.rn.f32 	%f590, %f550, %f558, %f510;
	fma.rn.f32 	%f591, %f550, %f559, %f511;
	fma.rn.f32 	%f592, %f550, %f560, %f512;
	fma.rn.f32 	%f593, %f550, %f561, %f513;
	fma.rn.f32 	%f594, %f550, %f562, %f514;
	fma.rn.f32 	%f595, %f551, %f555, %f515;
	fma.rn.f32 	%f596, %f551, %f556, %f516;
	fma.rn.f32 	%f597, %f551, %f557, %f517;
	fma.rn.f32 	%f598, %f551, %f558, %f518;
	fma.rn.f32 	%f599, %f551, %f559, %f519;
	fma.rn.f32 	%f600, %f551, %f560, %f520;
	fma.rn.f32 	%f601, %f551, %f561, %f521;
	fma.rn.f32 	%f602, %f551, %f562, %f522;
	fma.rn.f32 	%f603, %f552, %f555, %f523;
	fma.rn.f32 	%f604, %f552, %f556, %f524;
	fma.rn.f32 	%f605, %f552, %f557, %f525;
	fma.rn.f32 	%f606, %f552, %f558, %f526;
	fma.rn.f32 	%f607, %f552, %f559, %f527;
	fma.rn.f32 	%f608, %f552, %f560, %f528;
	fma.rn.f32 	%f609, %f552, %f561, %f529;
	fma.rn.f32 	%f610, %f552, %f562, %f530;
	fma.rn.f32 	%f611, %f553, %f555, %f531;
	fma.rn.f32 	%f612, %f553, %f556, %f532;
	fma.rn.f32 	%f613, %f553, %f557, %f533;
	fma.rn.f32 	%f614, %f553, %f558, %f534;
	fma.rn.f32 	%f615, %f553, %f559, %f535;
	fma.rn.f32 	%f616, %f553, %f560, %f536;
	fma.rn.f32 	%f617, %f553, %f561, %f537;
	fma.rn.f32 	%f618, %f553, %f562, %f538;
	fma.rn.f32 	%f619, %f554, %f555, %f539;
	fma.rn.f32 	%f620, %f554, %f556, %f540;
	fma.rn.f32 	%f621, %f554, %f557, %f541;
	fma.rn.f32 	%f622, %f554, %f558, %f542;
	fma.rn.f32 	%f623, %f554, %f559, %f543;
	fma.rn.f32 	%f624, %f554, %f560, %f544;
	fma.rn.f32 	%f625, %f554, %f561, %f545;
	fma.rn.f32 	%f626, %f554, %f562, %f546;
	ld.shared.f32 	%f627, [%r11+20];
	ld.shared.f32 	%f628, [%r11+52];
	ld.shared.f32 	%f629, [%r11+84];
	ld.shared.f32 	%f630, [%r11+116];
	ld.shared.f32 	%f631, [%r11+148];
	ld.shared.f32 	%f632, [%r11+180];
	ld.shared.f32 	%f633, [%r11+212];
	ld.shared.f32 	%f634, [%r11+244];
	ld.shared.f32 	%f635, [%r12+2560];
	ld.shared.f32 	%f636, [%r12+2564];
	ld.shared.f32 	%f637, [%r12+2568];
	ld.shared.f32 	%f638, [%r12+2572];
	ld.shared.f32 	%f639, [%r12+2576];
	ld.shared.f32 	%f640, [%r12+2580];
	ld.shared.f32 	%f641, [%r12+2584];
	ld.shared.f32 	%f642, [%r12+2588];
	fma.rn.f32 	%f643, %f627, %f635, %f563;
	fma.rn.f32 	%f644, %f627, %f636, %f564;
	fma.rn.f32 	%f645, %f627, %f637, %f565;
	fma.rn.f32 	%f646, %f627, %f638, %f566;
	fma.rn.f32 	%f647, %f627, %f639, %f567;
	fma.rn.f32 	%f648, %f627, %f640, %f568;
	fma.rn.f32 	%f649, %f627, %f641, %f569;
	fma.rn.f32 	%f650, %f627, %f642, %f570;
	fma.rn.f32 	%f651, %f628, %f635, %f571;
	fma.rn.f32 	%f652, %f628, %f636, %f572;
	fma.rn.f32 	%f653, %f628, %f637, %f573;
	fma.rn.f32 	%f654, %f628, %f638, %f574;
	fma.rn.f32 	%f655, %f628, %f639, %f575;
	fma.rn.f32 	%f656, %f628, %f640, %f576;
	fma.rn.f32 	%f657, %f628, %f641, %f577;
	fma.rn.f32 	%f658, %f628, %f642, %f578;
	fma.rn.f32 	%f659, %f629, %f635, %f579;
	fma.rn.f32 	%f660, %f629, %f636, %f580;
	fma.rn.f32 	%f661, %f629, %f637, %f581;
	fma.rn.f32 	%f662, %f629, %f638, %f582;
	fma.rn.f32 	%f663, %f629, %f639, %f583;
	fma.rn.f32 	%f664, %f629, %f640, %f584;
	fma.rn.f32 	%f665, %f629, %f641, %f585;
	fma.rn.f32 	%f666, %f629, %f642, %f586;
	fma.rn.f32 	%f667, %f630, %f635, %f587;
	fma.rn.f32 	%f668, %f630, %f636, %f588;
	fma.rn.f32 	%f669, %f630, %f637, %f589;
	fma.rn.f32 	%f670, %f630, %f638, %f590;
	fma.rn.f32 	%f671, %f630, %f639, %f591;
	fma.rn.f32 	%f672, %f630, %f640, %f592;
	fma.rn.f32 	%f673, %f630, %f641, %f593;
	fma.rn.f32 	%f674, %f630, %f642, %f594;
	fma.rn.f32 	%f675, %f631, %f635, %f595;
	fma.rn.f32 	%f676, %f631, %f636, %f596;
	fma.rn.f32 	%f677, %f631, %f637, %f597;
	fma.rn.f32 	%f678, %f631, %f638, %f598;
	fma.rn.f32 	%f679, %f631, %f639, %f599;
	fma.rn.f32 	%f680, %f631, %f640, %f600;
	fma.rn.f32 	%f681, %f631, %f641, %f601;
	fma.rn.f32 	%f682, %f631, %f642, %f602;
	fma.rn.f32 	%f683, %f632, %f635, %f603;
	fma.rn.f32 	%f684, %f632, %f636, %f604;
	fma.rn.f32 	%f685, %f632, %f637, %f605;
	fma.rn.f32 	%f686, %f632, %f638, %f606;
	fma.rn.f32 	%f687, %f632, %f639, %f607;
	fma.rn.f32 	%f688, %f632, %f640, %f608;
	fma.rn.f32 	%f689, %f632, %f641, %f609;
	fma.rn.f32 	%f690, %f632, %f642, %f610;
	fma.rn.f32 	%f691, %f633, %f635, %f611;
	fma.rn.f32 	%f692, %f633, %f636, %f612;
	fma.rn.f32 	%f693, %f633, %f637, %f613;
	fma.rn.f32 	%f694, %f633, %f638, %f614;
	fma.rn.f32 	%f695, %f633, %f639, %f615;
	fma.rn.f32 	%f696, %f633, %f640, %f616;
	fma.rn.f32 	%f697, %f633, %f641, %f617;
	fma.rn.f32 	%f698, %f633, %f642, %f618;
	fma.rn.f32 	%f699, %f634, %f635, %f619;
	fma.rn.f32 	%f700, %f634, %f636, %f620;
	fma.rn.f32 	%f701, %f634, %f637, %f621;
	fma.rn.f32 	%f702, %f634, %f638, %f622;
	fma.rn.f32 	%f703, %f634, %f639, %f623;
	fma.rn.f32 	%f704, %f634, %f640, %f624;
	fma.rn.f32 	%f705, %f634, %f641, %f625;
	fma.rn.f32 	%f706, %f634, %f642, %f626;
	ld.shared.f32 	%f707, [%r11+24];
	ld.shared.f32 	%f708, [%r11+56];
	ld.shared.f32 	%f709, [%r11+88];
	ld.shared.f32 	%f710, [%r11+120];
	ld.shared.f32 	%f711, [%r11+152];
	ld.shared.f32 	%f712, [%r11+184];
	ld.shared.f32 	%f713, [%r11+216];
	ld.shared.f32 	%f714, [%r11+248];
	ld.shared.f32 	%f715, [%r12+3072];
	ld.shared.f32 	%f716, [%r12+3076];
	ld.shared.f32 	%f717, [%r12+3080];
	ld.shared.f32 	%f718, [%r12+3084];
	ld.shared.f32 	%f719, [%r12+3088];
	ld.shared.f32 	%f720, [%r12+3092];
	ld.shared.f32 	%f721, [%r12+3096];
	ld.shared.f32 	%f722, [%r12+3100];
	fma.rn.f32 	%f723, %f707, %f715, %f643;
	fma.rn.f32 	%f724, %f707, %f716, %f644;
	fma.rn.f32 	%f725, %f707, %f717, %f645;
	fma.rn.f32 	%f726, %f707, %f718, %f646;
	fma.rn.f32 	%f727, %f707, %f719, %f647;
	fma.rn.f32 	%f728, %f707, %f720, %f648;
	fma.rn.f32 	%f729, %f707, %f721, %f649;
	fma.rn.f32 	%f730, %f707, %f722, %f650;
	fma.rn.f32 	%f731, %f708, %f715, %f651;
	fma.rn.f32 	%f732, %f708, %f716, %f652;
	fma.rn.f32 	%f733, %f708, %f717, %f653;
	fma.rn.f32 	%f734, %f708, %f718, %f654;
	fma.rn.f32 	%f735, %f708, %f719, %f655;
	fma.rn.f32 	%f736, %f708, %f720, %f656;
	fma.rn.f32 	%f737, %f708, %f721, %f657;
	fma.rn.f32 	%f738, %f708, %f722, %f658;
	fma.rn.f32 	%f739, %f709, %f715, %f659;
	fma.rn.f32 	%f740, %f709, %f716, %f660;
	fma.rn.f32 	%f741, %f709, %f717, %f661;
	fma.rn.f32 	%f742, %f709, %f718, %f662;
	fma.rn.f32 	%f743, %f709, %f719, %f663;
	fma.rn.f32 	%f744, %f709, %f720, %f664;
	fma.rn.f32 	%f745, %f709, %f721, %f665;
	fma.rn.f32 	%f746, %f709, %f722, %f666;
	fma.rn.f32 	%f747, %f710, %f715, %f667;
	fma.rn.f32 	%f748, %f710, %f716, %f668;
	fma.rn.f32 	%f749, %f710, %f717, %f669;
	fma.rn.f32 	%f750, %f710, %f718, %f670;
	fma.rn.f32 	%f751, %f710, %f719, %f671;
	fma.rn.f32 	%f752, %f710, %f720, %f672;
	fma.rn.f32 	%f753, %f710, %f721, %f673;
	fma.rn.f32 	%f754, %f710, %f722, %f674;
	fma.rn.f32 	%f755, %f711, %f715, %f675;
	fma.rn.f32 	%f756, %f711, %f716, %f676;
	fma.rn.f32 	%f757, %f711, %f717, %f677;
	fma.rn.f32 	%f758, %f711, %f718, %f678;
	fma.rn.f32 	%f759, %f711, %f719, %f679;
	fma.rn.f32 	%f760, %f711, %f720, %f680;
	fma.rn.f32 	%f761, %f711, %f721, %f681;
	fma.rn.f32 	%f762, %f711, %f722, %f682;
	fma.rn.f32 	%f763, %f712, %f715, %f683;
	fma.rn.f32 	%f764, %f712, %f716, %f684;
	fma.rn.f32 	%f765, %f712, %f717, %f685;
	fma.rn.f32 	%f766, %f712, %f718, %f686;
	fma.rn.f32 	%f767, %f712, %f719, %f687;
	fma.rn.f32 	%f768, %f712, %f720, %f688;
	fma.rn.f32 	%f769, %f712, %f721, %f689;
	fma.rn.f32 	%f770, %f712, %f722, %f690;
	fma.rn.f32 	%f771, %f713, %f715, %f691;
	fma.rn.f32 	%f772, %f713, %f716, %f692;
	fma.rn.f32 	%f773, %f713, %f717, %f693;
	fma.rn.f32 	%f774, %f713, %f718, %f694;
	fma.rn.f32 	%f775, %f713, %f719, %f695;
	fma.rn.f32 	%f776, %f713, %f720, %f696;
	fma.rn.f32 	%f777, %f713, %f721, %f697;
	fma.rn.f32 	%f778, %f713, %f722, %f698;
	fma.rn.f32 	%f779, %f714, %f715, %f699;
	fma.rn.f32 	%f780, %f714, %f716, %f700;
	fma.rn.f32 	%f781, %f714, %f717, %f701;
	fma.rn.f32 	%f782, %f714, %f718, %f702;
	fma.rn.f32 	%f783, %f714, %f719, %f703;
	fma.rn.f32 	%f784, %f714, %f720, %f704;
	fma.rn.f32 	%f785, %f714, %f721, %f705;
	fma.rn.f32 	%f786, %f714, %f722, %f706;
	ld.shared.f32 	%f787, [%r11+28];
	ld.shared.f32 	%f788, [%r11+60];
	ld.shared.f32 	%f789, [%r11+92];
	ld.shared.f32 	%f790, [%r11+124];
	ld.shared.f32 	%f791, [%r11+156];
	ld.shared.f32 	%f792, [%r11+188];
	ld.shared.f32 	%f793, [%r11+220];
	ld.shared.f32 	%f794, [%r11+252];
	ld.shared.f32 	%f795, [%r12+3584];
	ld.shared.f32 	%f796, [%r12+3588];
	ld.shared.f32 	%f797, [%r12+3592];
	ld.shared.f32 	%f798, [%r12+3596];
	ld.shared.f32 	%f799, [%r12+3600];
	ld.shared.f32 	%f800, [%r12+3604];
	ld.shared.f32 	%f801, [%r12+3608];
	ld.shared.f32 	%f802, [%r12+3612];
	fma.rn.f32 	%f930, %f787, %f795, %f723;
	fma.rn.f32 	%f929, %f787, %f796, %f724;
	fma.rn.f32 	%f928, %f787, %f797, %f725;
	fma.rn.f32 	%f927, %f787, %f798, %f726;
	fma.rn.f32 	%f926, %f787, %f799, %f727;
	fma.rn.f32 	%f925, %f787, %f800, %f728;
	fma.rn.f32 	%f924, %f787, %f801, %f729;
	fma.rn.f32 	%f923, %f787, %f802, %f730;
	fma.rn.f32 	%f922, %f788, %f795, %f731;
	fma.rn.f32 	%f921, %f788, %f796, %f732;
	fma.rn.f32 	%f920, %f788, %f797, %f733;
	fma.rn.f32 	%f919, %f788, %f798, %f734;
	fma.rn.f32 	%f918, %f788, %f799, %f735;
	fma.rn.f32 	%f917, %f788, %f800, %f736;
	fma.rn.f32 	%f916, %f788, %f801, %f737;
	fma.rn.f32 	%f915, %f788, %f802, %f738;
	fma.rn.f32 	%f914, %f789, %f795, %f739;
	fma.rn.f32 	%f913, %f789, %f796, %f740;
	fma.rn.f32 	%f912, %f789, %f797, %f741;
	fma.rn.f32 	%f911, %f789, %f798, %f742;
	fma.rn.f32 	%f910, %f789, %f799, %f743;
	fma.rn.f32 	%f909, %f789, %f800, %f744;
	fma.rn.f32 	%f908, %f789, %f801, %f745;
	fma.rn.f32 	%f907, %f789, %f802, %f746;
	fma.rn.f32 	%f906, %f790, %f795, %f747;
	fma.rn.f32 	%f905, %f790, %f796, %f748;
	fma.rn.f32 	%f904, %f790, %f797, %f749;
	fma.rn.f32 	%f903, %f790, %f798, %f750;
	fma.rn.f32 	%f902, %f790, %f799, %f751;
	fma.rn.f32 	%f901, %f790, %f800, %f752;
	fma.rn.f32 	%f900, %f790, %f801, %f753;
	fma.rn.f32 	%f899, %f790, %f802, %f754;
	fma.rn.f32 	%f898, %f791, %f795, %f755;
	fma.rn.f32 	%f897, %f791, %f796, %f756;
	fma.rn.f32 	%f896, %f791, %f797, %f757;
	fma.rn.f32 	%f895, %f791, %f798, %f758;
	fma.rn.f32 	%f894, %f791, %f799, %f759;
	fma.rn.f32 	%f893, %f791, %f800, %f760;
	fma.rn.f32 	%f892, %f791, %f801, %f761;
	fma.rn.f32 	%f891, %f791, %f802, %f762;
	fma.rn.f32 	%f890, %f792, %f795, %f763;
	fma.rn.f32 	%f889, %f792, %f796, %f764;
	fma.rn.f32 	%f888, %f792, %f797, %f765;
	fma.rn.f32 	%f887, %f792, %f798, %f766;
	fma.rn.f32 	%f886, %f792, %f799, %f767;
	fma.rn.f32 	%f885, %f792, %f800, %f768;
	fma.rn.f32 	%f884, %f792, %f801, %f769;
	fma.rn.f32 	%f883, %f792, %f802, %f770;
	fma.rn.f32 	%f931, %f793, %f795, %f771;
	fma.rn.f32 	%f932, %f793, %f796, %f772;
	fma.rn.f32 	%f933, %f793, %f797, %f773;
	fma.rn.f32 	%f934, %f793, %f798, %f774;
	fma.rn.f32 	%f935, %f793, %f799, %f775;
	fma.rn.f32 	%f936, %f793, %f800, %f776;
	fma.rn.f32 	%f937, %f793, %f801, %f777;
	fma.rn.f32 	%f938, %f793, %f802, %f778;
	fma.rn.f32 	%f939, %f794, %f795, %f779;
	fma.rn.f32 	%f940, %f794, %f796, %f780;
	fma.rn.f32 	%f941, %f794, %f797, %f781;
	fma.rn.f32 	%f942, %f794, %f798, %f782;
	fma.rn.f32 	%f943, %f794, %f799, %f783;
	fma.rn.f32 	%f944, %f794, %f800, %f784;
	fma.rn.f32 	%f945, %f794, %f801, %f785;
	fma.rn.f32 	%f946, %f794, %f802, %f786;
	bar.sync 	0;
	@%p3 bra 	$L__BB0_6;
	st.shared.f32 	[%r9], %f878;
	st.shared.f32 	[%r9+4], %f877;
	st.shared.f32 	[%r9+8], %f876;
	st.shared.f32 	[%r9+12], %f875;
	st.shared.f32 	[%r10], %f882;
	st.shared.f32 	[%r10+4], %f881;
	st.shared.f32 	[%r10+8], %f880;
	st.shared.f32 	[%r10+12], %f879;
$L__BB0_6:
	setp.lt.s32 	%p4, %r98, %r47;
	bar.sync 	0;
	add.s32 	%r97, %r97, 8;
	add.s32 	%r96, %r96, %r14;
	@%p4 bra 	$L__BB0_2;
$L__BB0_7:
	shl.b32 	%r85, %r4, 3;
	add.s32 	%r21, %r85, %r1;
	shl.b32 	%r87, %r5, 3;
	add.s32 	%r22, %r87, %r2;
	setp.ge.s32 	%p5, %r21, %r45;
	mul.lo.s32 	%r23, %r21, %r46;
	setp.ge.s32 	%p6, %r22, %r46;
	or.pred  	%p7, %p5, %p6;
	@%p7 bra 	$L__BB0_9;
	add.s32 	%r88, %r22, %r23;
	mul.wide.s32 	%rd24, %r88, 4;
	add.s64 	%rd25, %rd1, %rd24;
	st.global.f32 	[%rd25], %f930;
$L__BB0_9:
	setp.ge.s32 	%p8, %r21, %r45;
	add.s32 	%r24, %r22, 1;
	setp.ge.s32 	%p9, %r24, %r46;
	cvt.s64.s32 	%rd26, %r23;
	cvt.s64.s32 	%rd4, %r22;
	add.s64 	%rd27, %rd4, %rd26;
	shl.b64 	%rd28, %rd27, 2;
	add.s64 	%rd5, %rd1, %rd28;
	or.pred  	%p10, %p8, %p9;
	@%p10 bra 	$L__BB0_11;
	st.global.f32 	[%rd5+4], %f929;
$L__BB0_11:
	setp.ge.s32 	%p11, %r21, %r45;
	add.s32 	%r25, %r22, 2;
	setp.ge.s32 	%p12, %r25, %r46;
	or.pred  	%p13, %p11, %p12;
	@%p13 bra 	$L__BB0_13;
	st.global.f32 	[%rd5+8], %f928;
$L__BB0_13:
	setp.ge.s32 	%p14, %r21, %r45;
	add.s32 	%r26, %r22, 3;
	setp.ge.s32 	%p15, %r26, %r46;
	or.pred  	%p16, %p14, %p15;
	@%p16 bra 	$L__BB0_15;
	st.global.f32 	[%rd5+12], %f927;
$L__BB0_15:
	setp.ge.s32 	%p17, %r21, %r45;
	add.s32 	%r27, %r22, 4;
	setp.ge.s32 	%p18, %r27, %r46;
	or.pred  	%p19, %p17, %p18;
	@%p19 bra 	$L__BB0_17;
	st.global.f32 	[%rd5+16], %f926;
$L__BB0_17:
	setp.ge.s32 	%p20, %r21, %r45;
	add.s32 	%r28, %r22, 5;
	setp.ge.s32 	%p21, %r28, %r46;
	or.pred  	%p22, %p20, %p21;
	@%p22 bra 	$L__BB0_19;
	st.global.f32 	[%rd5+20], %f925;
$L__BB0_19:
	setp.ge.s32 	%p23, %r21, %r45;
	add.s32 	%r29, %r22, 6;
	setp.ge.s32 	%p24, %r29, %r46;
	or.pred  	%p25, %p23, %p24;
	@%p25 bra 	$L__BB0_21;
	st.global.f32 	[%rd5+24], %f924;
$L__BB0_21:
	setp.ge.s32 	%p26, %r21, %r45;
	add.s32 	%r30, %r22, 7;
	setp.ge.s32 	%p27, %r30, %r46;
	or.pred  	%p28, %p26, %p27;
	@%p28 bra 	$L__BB0_23;
	st.global.f32 	[%rd5+28], %f923;
$L__BB0_23:
	setp.ge.s32 	%p29, %r22, %r46;
	add.s32 	%r31, %r21, 1;
	setp.ge.s32 	%p30, %r31, %r45;
	add.s32 	%r32, %r23, %r46;
	or.pred  	%p31, %p30, %p29;
	@%p31 bra 	$L__BB0_25;
	add.s32 	%r89, %r22, %r32;
	mul.wide.s32 	%rd29, %r89, 4;
	add.s64 	%rd30, %rd1, %rd29;
	st.global.f32 	[%rd30], %f922;
$L__BB0_25:
	setp.ge.s32 	%p32, %r31, %r45;
	setp.ge.s32 	%p33, %r24, %r46;
	cvt.s64.s32 	%rd31, %r32;
	add.s64 	%rd32, %rd4, %rd31;
	shl.b64 	%rd33, %rd32, 2;
	add.s64 	%rd6, %rd1, %rd33;
	or.pred  	%p34, %p32, %p33;
	@%p34 bra 	$L__BB0_27;
	st.global.f32 	[%rd6+4], %f921;
$L__BB0_27:
	setp.ge.s32 	%p35, %r31, %r45;
	setp.ge.s32 	%p36, %r25, %r46;
	or.pred  	%p37, %p35, %p36;
	@%p37 bra 	$L__BB0_29;
	st.global.f32 	[%rd6+8], %f920;
$L__BB0_29:
	setp.ge.s32 	%p38, %r31, %r45;
	setp.ge.s32 	%p39, %r26, %r46;
	or.pred  	%p40, %p38, %p39;
	@%p40 bra 	$L__BB0_31;
	st.global.f32 	[%rd6+12], %f919;
$L__BB0_31:
	setp.ge.s32 	%p41, %r31, %r45;
	setp.ge.s32 	%p42, %r27, %r46;
	or.pred  	%p43, %p41, %p42;
	@%p43 bra 	$L__BB0_33;
	st.global.f32 	[%rd6+16], %f918;
$L__BB0_33:
	setp.ge.s32 	%p44, %r31, %r45;
	setp.ge.s32 	%p45, %r28, %r46;
	or.pred  	%p46, %p44, %p45;
	@%p46 bra 	$L__BB0_35;
	st.global.f32 	[%rd6+20], %f917;
$L__BB0_35:
	setp.ge.s32 	%p47, %r31, %r45;
	setp.ge.s32 	%p48, %r29, %r46;
	or.pred  	%p49, %p47, %p48;
	@%p49 bra 	$L__BB0_37;
	st.global.f32 	[%rd6+24], %f916;
$L__BB0_37:
	setp.ge.s32 	%p50, %r31, %r45;
	setp.ge.s32 	%p51, %r30, %r46;
	or.pred  	%p52, %p50, %p51;
	@%p52 bra 	$L__BB0_39;
	st.global.f32 	[%rd6+28], %f915;
$L__BB0_39:
	setp.ge.s32 	%p53, %r22, %r46;
	add.s32 	%r33, %r21, 2;
	setp.ge.s32 	%p54, %r33, %r45;
	add.s32 	%r34, %r32, %r46;
	or.pred  	%p55, %p54, %p53;
	@%p55 bra 	$L__BB0_41;
	add.s32 	%r90, %r22, %r34;
	mul.wide.s32 	%rd34, %r90, 4;
	add.s64 	%rd35, %rd1, %rd34;
	st.global.f32 	[%rd35], %f914;
$L__BB0_41:
	setp.ge.s32 	%p56, %r33, %r45;
	setp.ge.s32 	%p57, %r24, %r46;
	cvt.s64.s32 	%rd36, %r34;
	add.s64 	%rd37, %rd4, %rd36;
	shl.b64 	%rd38, %rd37, 2;
	add.s64 	%rd7, %rd1, %rd38;
	or.pred  	%p58, %p56, %p57;
	@%p58 bra 	$L__BB0_43;
	st.global.f32 	[%rd7+4], %f913;
$L__BB0_43:
	setp.ge.s32 	%p59, %r33, %r45;
	setp.ge.s32 	%p60, %r25, %r46;
	or.pred  	%p61, %p59, %p60;
	@%p61 bra 	$L__BB0_45;
	st.global.f32 	[%rd7+8], %f912;
$L__BB0_45:
	setp.ge.s32 	%p62, %r33, %r45;
	setp.ge.s32 	%p63, %r26, %r46;
	or.pred  	%p64, %p62, %p63;
	@%p64 bra 	$L__BB0_47;
	st.global.f32 	[%rd7+12], %f911;
$L__BB0_47:
	setp.ge.s32 	%p65, %r33, %r45;
	setp.ge.s32 	%p66, %r27, %r46;
	or.pred  	%p67, %p65, %p66;
	@%p67 bra 	$L__BB0_49;
	st.global.f32 	[%rd7+16], %f910;
$L__BB0_49:
	setp.ge.s32 	%p68, %r33, %r45;
	setp.ge.s32 	%p69, %r28, %r46;
	or.pred  	%p70, %p68, %p69;
	@%p70 bra 	$L__BB0_51;
	st.global.f32 	[%rd7+20], %f909;
$L__BB0_51:
	setp.ge.s32 	%p71, %r33, %r45;
	setp.ge.s32 	%p72, %r29, %r46;
	or.pred  	%p73, %p71, %p72;
	@%p73 bra 	$L__BB0_53;
	st.global.f32 	[%rd7+24], %f908;
$L__BB0_53:
	setp.ge.s32 	%p74, %r33, %r45;
	setp.ge.s32 	%p75, %r30, %r46;
	or.pred  	%p76, %p74, %p75;
	@%p76 bra 	$L__BB0_55;
	st.global.f32 	[%rd7+28], %f907;
$L__BB0_55:
	setp.ge.s32 	%p77, %r22, %r46;
	add.s32 	%r35, %r21, 3;
	setp.ge.s32 	%p78, %r35, %r45;
	add.s32 	%r36, %r34, %r46;
	or.pred  	%p79, %p78, %p77;
	@%p79 bra 	$L__BB0_57;
	add.s32 	%r91, %r22, %r36;
	mul.wide.s32 	%rd39, %r91, 4;
	add.s64 	%rd40, %rd1, %rd39;
	st.global.f32 	[%rd40], %f906;
$L__BB0_57:
	setp.ge.s32 	%p80, %r35, %r45;
	setp.ge.s32 	%p81, %r24, %r46;
	cvt.s64.s32 	%rd41, %r36;
	add.s64 	%rd42, %rd4, %rd41;
	shl.b64 	%rd43, %rd42, 2;
	add.s64 	%rd8, %rd1, %rd43;
	or.pred  	%p82, %p80, %p81;
	@%p82 bra 	$L__BB0_59;
	st.global.f32 	[%rd8+4], %f905;
$L__BB0_59:
	setp.ge.s32 	%p83, %r35, %r45;
	setp.ge.s32 	%p84, %r25, %r46;
	or.pred  	%p85, %p83, %p84;
	@%p85 bra 	$L__BB0_61;
	st.global.f32 	[%rd8+8], %f904;
$L__BB0_61:
	setp.ge.s32 	%p86, %r35, %r45;
	setp.ge.s32 	%p87, %r26, %r46;
	or.pred  	%p88, %p86, %p87;
	@%p88 bra 	$L__BB0_63;
	st.global.f32 	[%rd8+12], %f903;
$L__BB0_63:
	setp.ge.s32 	%p89, %r35, %r45;
	setp.ge.s32 	%p90, %r27, %r46;
	or.pred  	%p91, %p89, %p90;
	@%p91 bra 	$L__BB0_65;
	st.global.f32 	[%rd8+16], %f902;
$L__BB0_65:
	setp.ge.s32 	%p92, %r35, %r45;
	setp.ge.s32 	%p93, %r28, %r46;
	or.pred  	%p94, %p92, %p93;
	@%p94 bra 	$L__BB0_67;
	st.global.f32 	[%rd8+20], %f901;
$L__BB0_67:
	setp.ge.s32 	%p95, %r35, %r45;
	setp.ge.s32 	%p96, %r29, %r46;
	or.pred  	%p97, %p95, %p96;
	@%p97 bra 	$L__BB0_69;
	st.global.f32 	[%rd8+24], %f900;
$L__BB0_69:
	setp.ge.s32 	%p98, %r35, %r45;
	setp.ge.s32 	%p99, %r30, %r46;
	or.pred  	%p100, %p98, %p99;
	@%p100 bra 	$L__BB0_71;
	st.global.f32 	[%rd8+28], %f899;
$L__BB0_71:
	setp.ge.s32 	%p101, %r22, %r46;
	add.s32 	%r37, %r21, 4;
	setp.ge.s32 	%p102, %r37, %r45;
	add.s32 	%r38, %r36, %r46;
	or.pred  	%p103, %p102, %p101;
	@%p103 bra 	$L__BB0_73;
	add.s32 	%r92, %r22, %r38;
	mul.wide.s32 	%rd44, %r92, 4;
	add.s64 	%rd45, %rd1, %rd44;
	st.global.f32 	[%rd45], %f898;
$L__BB0_73:
	setp.ge.s32 	%p104, %r37, %r45;
	setp.ge.s32 	%p105, %r24, %r46;
	cvt.s64.s32 	%rd46, %r38;
	add.s64 	%rd47, %rd4, %rd46;
	shl.b64 	%rd48, %rd47, 2;
	add.s64 	%rd9, %rd1, %rd48;
	or.pred  	%p106, %p104, %p105;
	@%p106 bra 	$L__BB0_75;
	st.global.f32 	[%rd9+4], %f897;
$L__BB0_75:
	setp.ge.s32 	%p107, %r37, %r45;
	setp.ge.s32 	%p108, %r25, %r46;
	or.pred  	%p109, %p107, %p108;
	@%p109 bra 	$L__BB0_77;
	st.global.f32 	[%rd9+8], %f896;
$L__BB0_77:
	setp.ge.s32 	%p110, %r37, %r45;
	setp.ge.s32 	%p111, %r26, %r46;
	or.pred  	%p112, %p110, %p111;
	@%p112 bra 	$L__BB0_79;
	st.global.f32 	[%rd9+12], %f895;
$L__BB0_79:
	setp.ge.s32 	%p113, %r37, %r45;
	setp.ge.s32 	%p114, %r27, %r46;
	or.pred  	%p115, %p113, %p114;
	@%p115 bra 	$L__BB0_81;
	st.global.f32 	[%rd9+16], %f894;
$L__BB0_81:
	setp.ge.s32 	%p116, %r37, %r45;
	setp.ge.s32 	%p117, %r28, %r46;
	or.pred  	%p118, %p116, %p117;
	@%p118 bra 	$L__BB0_83;
	st.global.f32 	[%rd9+20], %f893;
$L__BB0_83:
	setp.ge.s32 	%p119, %r37, %r45;
	setp.ge.s32 	%p120, %r29, %r46;
	or.pred  	%p121, %p119, %p120;
	@%p121 bra 	$L__BB0_85;
	st.global.f32 	[%rd9+24], %f892;
$L__BB0_85:
	setp.ge.s32 	%p122, %r37, %r45;
	setp.ge.s32 	%p123, %r30, %r46;
	or.pred  	%p124, %p122, %p123;
	@%p124 bra 	$L__BB0_87;
	st.global.f32 	[%rd9+28], %f891;
$L__BB0_87:
	setp.ge.s32 	%p125, %r22, %r46;
	add.s32 	%r39, %r21, 5;
	setp.ge.s32 	%p126, %r39, %r45;
	add.s32 	%r40, %r38, %r46;
	or.pred  	%p127, %p126, %p125;
	@%p127 bra 	$L__BB0_89;
	add.s32 	%r93, %r22, %r40;
	mul.wide.s32 	%rd49, %r93, 4;
	add.s64 	%rd50, %rd1, %rd49;
	st.global.f32 	[%rd50], %f890;
$L__BB0_89:
	setp.ge.s32 	%p128, %r39, %r45;
	setp.ge.s32 	%p129, %r24, %r46;
	cvt.s64.s32 	%rd51, %r40;
	add.s64 	%rd52, %rd4, %rd51;
	shl.b64 	%rd53, %rd52, 2;
	add.s64 	%rd10, %rd1, %rd53;
	or.pred  	%p130, %p128, %p129;
	@%p130 bra 	$L__BB0_91;
	st.global.f32 	[%rd10+4], %f889;
$L__BB0_91:
	setp.ge.s32 	%p131, %r39, %r45;
	setp.ge.s32 	%p132, %r25, %r46;
	or.pred  	%p133, %p131, %p132;
	@%p133 bra 	$L__BB0_93;
	st.global.f32 	[%rd10+8], %f888;
$L__BB0_93:
	setp.ge.s32 	%p134, %r39, %r45;
	setp.ge.s32 	%p135, %r26, %r46;
	or.pred  	%p136, %p134, %p135;
	@%p136 bra 	$L__BB0_95;
	st.global.f32 	[%rd10+12], %f887;
$L__BB0_95:
	setp.ge.s32 	%p137, %r39, %r45;
	setp.ge.s32 	%p138, %r27, %r46;
	or.pred  	%p139, %p137, %p138;
	@%p139 bra 	$L__BB0_97;
	st.global.f32 	[%rd10+16], %f886;
$L__BB0_97:
	setp.ge.s32 	%p140, %r39, %r45;
	setp.ge.s32 	%p141, %r28, %r46;
	or.pred  	%p142, %p140, %p141;
	@%p142 bra 	$L__BB0_99;
	st.global.f32 	[%rd10+20], %f885;
$L__BB0_99:
	setp.ge.s32 	%p143, %r39, %r45;
	setp.ge.s32 	%p144, %r29, %r46;
	or.pred  	%p145, %p143, %p144;
	@%p145 bra 	$L__BB0_101;
	st.global.f32 	[%rd10+24], %f884;
$L__BB0_101:
	setp.ge.s32 	%p146, %r39, %r45;
	setp.ge.s32 	%p147, %r30, %r46;
	or.pred  	%p148, %p146, %p147;
	@%p148 bra 	$L__BB0_103;
	st.global.f32 	[%rd10+28], %f883;
$L__BB0_103:
	setp.ge.s32 	%p149, %r22, %r46;
	add.s32 	%r41, %r21, 6;
	setp.ge.s32 	%p150, %r41, %r45;
	add.s32 	%r42, %r40, %r46;
	or.pred  	%p151, %p150, %p149;
	@%p151 bra 	$L__BB0_105;
	add.s32 	%r94, %r22, %r42;
	mul.wide.s32 	%rd54, %r94, 4;
	add.s64 	%rd55, %rd1, %rd54;
	st.global.f32 	[%rd55], %f931;
$L__BB0_105:
	setp.ge.s32 	%p152, %r41, %r45;
	setp.ge.s32 	%p153, %r24, %r46;
	cvt.s64.s32 	%rd56, %r42;
	add.s64 	%rd57, %rd4, %rd56;
	shl.b64 	%rd58, %rd57, 2;
	add.s64 	%rd11, %rd1, %rd58;
	or.pred  	%p154, %p152, %p153;
	@%p154 bra 	$L__BB0_107;
	st.global.f32 	[%rd11+4], %f932;
$L__BB0_107:
	setp.ge.s32 	%p155, %r41, %r45;
	setp.ge.s32 	%p156, %r25, %r46;
	or.pred  	%p157, %p155, %p156;
	@%p157 bra 	$L__BB0_109;
	st.global.f32 	[%rd11+8], %f933;
$L__BB0_109:
	setp.ge.s32 	%p158, %r41, %r45;
	setp.ge.s32 	%p159, %r26, %r46;
	or.pred  	%p160, %p158, %p159;
	@%p160 bra 	$L__BB0_111;
	st.global.f32 	[%rd11+12], %f934;
$L__BB0_111:
	setp.ge.s32 	%p161, %r41, %r45;
	setp.ge.s32 	%p162, %r27, %r46;
	or.pred  	%p163, %p161, %p162;
	@%p163 bra 	$L__BB0_113;
	st.global.f32 	[%rd11+16], %f935;
$L__BB0_113:
	setp.ge.s32 	%p164, %r41, %r45;
	setp.ge.s32 	%p165, %r28, %r46;
	or.pred  	%p166, %p164, %p165;
	@%p166 bra 	$L__BB0_115;
	st.global.f32 	[%rd11+20], %f936;
$L__BB0_115:
	setp.ge.s32 	%p167, %r41, %r45;
	setp.ge.s32 	%p168, %r29, %r46;
	or.pred  	%p169, %p167, %p168;
	@%p169 bra 	$L__BB0_117;
	st.global.f32 	[%rd11+24], %f937;
$L__BB0_117:
	setp.ge.s32 	%p170, %r41, %r45;
	setp.ge.s32 	%p171, %r30, %r46;
	or.pred  	%p172, %p170, %p171;
	@%p172 bra 	$L__BB0_119;
	st.global.f32 	[%rd11+28], %f938;
$L__BB0_119:
	setp.ge.s32 	%p173, %r22, %r46;
	add.s32 	%r43, %r21, 7;
	setp.ge.s32 	%p174, %r43, %r45;
	add.s32 	%r44, %r42, %r46;
	or.pred  	%p175, %p174, %p173;
	@%p175 bra 	$L__BB0_121;
	add.s32 	%r95, %r22, %r44;
	mul.wide.s32 	%rd59, %r95, 4;
	add.s64 	%rd60, %rd1, %rd59;
	st.global.f32 	[%rd60], %f939;
$L__BB0_121:
	setp.ge.s32 	%p176, %r43, %r45;
	setp.ge.s32 	%p177, %r24, %r46;
	cvt.s64.s32 	%rd61, %r44;
	add.s64 	%rd62, %rd4, %rd61;
	shl.b64 	%rd63, %rd62, 2;
	add.s64 	%rd12, %rd1, %rd63;
	or.pred  	%p178, %p176, %p177;
	@%p178 bra 	$L__BB0_123;
	st.global.f32 	[%rd12+4], %f940;
$L__BB0_123:
	setp.ge.s32 	%p179, %r43, %r45;
	setp.ge.s32 	%p180, %r25, %r46;
	or.pred  	%p181, %p179, %p180;
	@%p181 bra 	$L__BB0_125;
	st.global.f32 	[%rd12+8], %f941;
$L__BB0_125:
	setp.ge.s32 	%p182, %r43, %r45;
	setp.ge.s32 	%p183, %r26, %r46;
	or.pred  	%p184, %p182, %p183;
	@%p184 bra 	$L__BB0_127;
	st.global.f32 	[%rd12+12], %f942;
$L__BB0_127:
	setp.ge.s32 	%p185, %r43, %r45;
	setp.ge.s32 	%p186, %r27, %r46;
	or.pred  	%p187, %p185, %p186;
	@%p187 bra 	$L__BB0_129;
	st.global.f32 	[%rd12+16], %f943;
$L__BB0_129:
	setp.ge.s32 	%p188, %r43, %r45;
	setp.ge.s32 	%p189, %r28, %r46;
	or.pred  	%p190, %p188, %p189;
	@%p190 bra 	$L__BB0_131;
	st.global.f32 	[%rd12+20], %f944;
$L__BB0_131:
	setp.ge.s32 	%p191, %r43, %r45;
	setp.ge.s32 	%p192, %r29, %r46;
	or.pred  	%p193, %p191, %p192;
	@%p193 bra 	$L__BB0_133;
	st.global.f32 	[%rd12+24], %f945;
$L__BB0_133:
	setp.ge.s32 	%p194, %r43, %r45;
	setp.ge.s32 	%p195, %r30, %r46;
	or.pred  	%p196, %p194, %p195;
	@%p196 bra 	$L__BB0_135;
	st.global.f32 	[%rd12+28], %f946;
$L__BB0_135:
	ret;

}


// ===== COMPILED SASS (sm_100) =====

	.target	sm_100

	.elftype	@"ET_EXEC"


//--------------------- .note.nv.tkinfo           --------------------------
	.section	.note.nv.tkinfo,"",@"SHT_NOTE"
	.sectionflags	@"SHF_NOTE_NV_TKINFO"
	.tkinfo
        /*0018*/ 	.word	0x00000002
        /*0030*/ 	.string	""
        /*0030*/ 	.string	"ptxas"
        /*0030*/ 	.string	"Cuda compilation tools, release 13.0, V13.0.88"
        /*0030*/ 	.string	"Build cuda_13.0.r13.0/compiler.36424714_0"
        /*0030*/ 	.string	"-arch sm_100 -m 64 "



//--------------------- .note.nv.cuinfo           --------------------------
	.section	.note.nv.cuinfo,"",@"SHT_NOTE"
	.sectionflags	@"SHF_NOTE_NV_CUINFO"
        /*0018*/ 	.short	0x0002
        /*001a*/ 	.short	0x0064
        /*001c*/ 	.short	0x0082
	.zero		2


//--------------------- .nv.info                  --------------------------
	.section	.nv.info,"",@"SHT_CUDA_INFO"
	.align	4


	//----- nvinfo : EIATTR_REGCOUNT
	.align		4
        /*0000*/ 	.byte	0x04, 0x2f
        /*0002*/ 	.short	(.L_1 - .L_0)
	.align		4
.L_0:
        /*0004*/ 	.word	index@(_Z19sgemm_4050_prefetchPfS_S_iii)
        /*0008*/ 	.word	0x00000080


	//----- nvinfo : EIATTR_FRAME_SIZE
	.align		4
.L_1:
        /*000c*/ 	.byte	0x04, 0x11
        /*000e*/ 	.short	(.L_3 - .L_2)
	.align		4
.L_2:
        /*0010*/ 	.word	index@(_Z19sgemm_4050_prefetchPfS_S_iii)
        /*0014*/ 	.word	0x00000000


	//----- nvinfo : EIATTR_MIN_STACK_SIZE
	.align		4
.L_3:
        /*0018*/ 	.byte	0x04, 0x12
        /*001a*/ 	.short	(.L_5 - .L_4)
	.align		4
.L_4:
        /*001c*/ 	.word	index@(_Z19sgemm_4050_prefetchPfS_S_iii)
        /*0020*/ 	.word	0x00000000
.L_5:


//--------------------- .nv.compat                --------------------------
	.section	.nv.compat,"",@"SHT_CUDA_COMPAT_INFO"
	.align	4
        /*0000*/ 	.byte	0x02, 0x09, 0x00, 0x00, 0x02, 0x02, 0x01, 0x00, 0x02, 0x05, 0x05, 0x00, 0x03, 0x07, 0x01, 0x01
        /*0010*/ 	.byte	0x02, 0x03, 0x00, 0x00, 0x02, 0x06, 0x01, 0x00, 0x04, 0x0b, 0x08, 0x00, 0x09, 0x00, 0x00, 0x00
        /*0020*/ 	.byte	0x00, 0x00, 0x00, 0x00


//--------------------- .nv.info._Z19sgemm_4050_prefetchPfS_S_iii --------------------------
	.section	.nv.info._Z19sgemm_4050_prefetchPfS_S_iii,"",@"SHT_CUDA_INFO"
	.sectionflags	@""
	.align	4


	//----- nvinfo : EIATTR_CUDA_API_VERSION
	.align		4
        /*0000*/ 	.byte	0x04, 0x37
        /*0002*/ 	.short	(.L_7 - .L_6)
.L_6:
        /*0004*/ 	.word	0x00000082


	//----- nvinfo : EIATTR_KPARAM_INFO
	.align		4
.L_7:
        /*0008*/ 	.byte	0x04, 0x17
        /*000a*/ 	.short	(.L_9 - .L_8)
.L_8:
        /*000c*/ 	.word	0x00000000
        /*0010*/ 	.short	0x0005
        /*0012*/ 	.short	0x0020
        /*0014*/ 	.byte	0x00, 0xf0, 0x11, 0x00


	//----- nvinfo : EIATTR_KPARAM_INFO
	.align		4
.L_9:
        /*0018*/ 	.byte	0x04, 0x17
        /*001a*/ 	.short	(.L_11 - .L_10)
.L_10:
        /*001c*/ 	.word	0x00000000
        /*0020*/ 	.short	0x0004
        /*0022*/ 	.short	0x001c
        /*0024*/ 	.byte	0x00, 0xf0, 0x11, 0x00


	//----- nvinfo : EIATTR_KPARAM_INFO
	.align		4
.L_11:
        /*0028*/ 	.byte	0x04, 0x17
        /*002a*/ 	.short	(.L_13 - .L_12)
.L_12:
        /*002c*/ 	.word	0x00000000
        /*0030*/ 	.short	0x0003
        /*0032*/ 	.short	0x0018
        /*0034*/ 	.byte	0x00, 0xf0, 0x11, 0x00


	//----- nvinfo : EIATTR_KPARAM_INFO
	.align		4
.L_13:
        /*0038*/ 	.byte	0x04, 0x17
        /*003a*/ 	.short	(.L_15 - .L_14)
.L_14:
        /*003c*/ 	.word	0x00000000
        /*0040*/ 	.short	0x0002
        /*0042*/ 	.short	0x0010
        /*0044*/ 	.byte	0x00, 0xf5, 0x21, 0x00


	//----- nvinfo : EIATTR_KPARAM_INFO
	.align		4
.L_15:
        /*0048*/ 	.byte	0x04, 0x17
        /*004a*/ 	.short	(.L_17 - .L_16)
.L_16:
        /*004c*/ 	.word	0x00000000
        /*0050*/ 	.short	0x0001
        /*0052*/ 	.short	0x0008
        /*0054*/ 	.byte	0x00, 0xf5, 0x21, 0x00


	//----- nvinfo : EIATTR_KPARAM_INFO
	.align		4
.L_17:
        /*0058*/ 	.byte	0x04, 0x17
        /*005a*/ 	.short	(.L_19 - .L_18)
.L_18:
        /*005c*/ 	.word	0x00000000
        /*0060*/ 	.short	0x0000
        /*0062*/ 	.short	0x0000
        /*0064*/ 	.byte	0x00, 0xf5, 0x21, 0x00


	//----- nvinfo : EIATTR_SPARSE_MMA_MASK
	.align		4
.L_19:
        /*0068*/ 	.byte	0x03, 0x50
        /*006a*/ 	.short	0x0000


	//----- nvinfo : EIATTR_MAXREG_COUNT
	.align		4
        /*006c*/ 	.byte	0x03, 0x1b
        /*006e*/ 	.short	0x0080


	//----- nvinfo : EIATTR_NUM_BARRIERS
	.align		4
        /*0070*/ 	.byte	0x02, 0x4c
        /*0072*/ 	.byte	0x01
	.zero		1


	//----- nvinfo : EIATTR_MERCURY_ISA_VERSION
	.align		4
        /*0074*/ 	.byte	0x03, 0x5f
        /*0076*/ 	.short	0x0101


	//----- nvinfo : EIATTR_VRC_CTA_INIT_COUNT
	.align		4
        /*0078*/ 	.byte	0x02, 0x4a
	.zero		1
	.zero		1


	//----- nvinfo : EIATTR_EXIT_INSTR_OFFSETS
	.align		4
        /*007c*/ 	.byte	0x04, 0x1c
        /*007e*/ 	.short	(.L_21 - .L_20)


	//   ....[0]....
.L_20:
        /*0080*/ 	.word	0x00003860


	//   ....[1]....
        /*0084*/ 	.word	0x00003880


	//----- nvinfo : EIATTR_MAX_THREADS
	.align		4
.L_21:
        /*0088*/ 	.byte	0x04, 0x05
        /*008a*/ 	.short	(.L_23 - .L_22)
.L_22:
        /*008c*/ 	.word	0x00000100
        /*0090*/ 	.word	0x00000001
        /*0094*/ 	.word	0x00000001


	//----- nvinfo : EIATTR_CBANK_PARAM_SIZE
	.align		4
.L_23:
        /*0098*/ 	.byte	0x03, 0x19
        /*009a*/ 	.short	0x0024


	//----- nvinfo : EIATTR_PARAM_CBANK
	.align		4
        /*009c*/ 	.byte	0x04, 0x0a
        /*009e*/ 	.short	(.L_25 - .L_24)
	.align		4
.L_24:
        /*00a0*/ 	.word	index@(.nv.constant0._Z19sgemm_4050_prefetchPfS_S_iii)
        /*00a4*/ 	.short	0x0380
        /*00a6*/ 	.short	0x0024


	//----- nvinfo : EIATTR_SW_WAR
	.align		4
.L_25:
        /*00a8*/ 	.byte	0x04, 0x36
        /*00aa*/ 	.short	(.L_27 - .L_26)
.L_26:
        /*00ac*/ 	.word	0x00000008
.L_27:


//--------------------- .nv.callgraph             --------------------------
	.section	.nv.callgraph,"",@"SHT_CUDA_CALLGRAPH"
	.align	4
	.sectionentsize	8
	.align		4
        /*0000*/ 	.word	0x00000000
	.align		4
        /*0004*/ 	.word	0xffffffff
	.align		4
        /*0008*/ 	.word	0x00000000
	.align		4
        /*000c*/ 	.word	0xfffffffe
	.align		4
        /*0010*/ 	.word	0x00000000
	.align		4
        /*0014*/ 	.word	0xfffffffd
	.align		4
        /*0018*/ 	.word	0x00000000
	.align		4
        /*001c*/ 	.word	0xfffffffc


//--------------------- .text._Z19sgemm_4050_prefetchPfS_S_iii --------------------------
	.section	.text._Z19sgemm_4050_prefetchPfS_S_iii,"ax",@progbits
	.align	128
        .global         _Z19sgemm_4050_prefetchPfS_S_iii
        .type           _Z19sgemm_4050_prefetchPfS_S_iii,@function
        .size           _Z19sgemm_4050_prefetchPfS_S_iii,(.L_x_3 - _Z19sgemm_4050_prefetchPfS_S_iii)
        .other          _Z19sgemm_4050_prefetchPfS_S_iii,@"STO_CUDA_ENTRY STV_DEFAULT"
_Z19sgemm_4050_prefetchPfS_S_iii:
.text._Z19sgemm_4050_prefetchPfS_S_iii:
[----:B------:R-:W-:Y:S01]  /*0000*/  LDC R1, c[0x0][0x37c] ;  /* 0x0000df00ff017b82 */ /* 0x000fe20000000800 */
[----:B------:R-:W0:Y:S07]  /*0010*/  S2R R121, SR_TID.X ;  /* 0x0000000000797919 */ /* 0x000e2e0000002100 */
[----:B------:R-:W1:Y:S01]  /*0020*/  S2UR UR5, SR_CTAID.Y ;  /* 0x00000000000579c3 */ /* 0x000e620000002600 */
[----:B------:R-:W2:Y:S01]  /*0030*/  LDCU UR9, c[0x0][0x3a0] ;  /* 0x00007400ff0977ac */ /* 0x000ea20008000800 */
[----:B------:R-:W3:Y:S01]  /*0040*/  S2R R5, SR_CTAID.X ;  /* 0x0000000000057919 */ /* 0x000ee20000002500 */
[----:B------:R-:W4:Y:S05]  /*0050*/  LDCU.64 UR10, c[0x0][0x358] ;  /* 0x00006b00ff0a77ac */ /* 0x000f2a0008000a00 */
[----:B------:R-:W5:Y:S08]  /*0060*/  LDC R7, c[0x0][0x39c] ;  /* 0x0000e700ff077b82 */ /* 0x000f700000000800 */
[----:B------:R-:W4:Y:S01]  /*0070*/  LDC.64 R116, c[0x0][0x380] ;  /* 0x0000e000ff747b82 */ /* 0x000f220000000a00 */
[----:B-1----:R-:W-:-:S07]  /*0080*/  USHF.L.U32 UR5, UR5, 0x7, URZ ;  /* 0x0000000705057899 */ /* 0x002fce00080006ff */
[----:B------:R-:W1:Y:S01]  /*0090*/  LDC.64 R112, c[0x0][0x388] ;  /* 0x0000e200ff707b82 */ /* 0x000e620000000a00 */
[----:B0-----:R-:W-:Y:S02]  /*00a0*/  SHF.L.U32 R2, R121, 0x2, RZ ;  /* 0x0000000279027819 */ /* 0x001fe400000006ff */
[--C-:B------:R-:W-:Y:S02]  /*00b0*/  SHF.R.U32.HI R0, RZ, 0x1, R121.reuse ;  /* 0x00000001ff007819 */ /* 0x100fe40000011679 */
[----:B------:R-:W-:Y:S02]  /*00c0*/  LOP3.LUT R3, R2, 0x4, RZ, 0xc0, !PT ;  /* 0x0000000402037812 */ /* 0x000fe400078ec0ff */
[----:B------:R-:W-:Y:S02]  /*00d0*/  LOP3.LUT R4, R0, UR5, RZ, 0xfc, !PT ;  /* 0x0000000500047c12 */ /* 0x000fe4000f8efcff */
[----:B---3--:R-:W-:Y:S02]  /*00e0*/  SHF.L.U32 R6, R5, 0x7, RZ ;  /* 0x0000000705067819 */ /* 0x008fe400000006ff */
[----:B------:R-:W-:Y:S01]  /*00f0*/  SHF.R.U32.HI R15, RZ, 0x5, R121 ;  /* 0x00000005ff0f7819 */ /* 0x000fe20000011679 */
[----:B--2---:R-:W-:Y:S01]  /*0100*/  IMAD R120, R4, UR9, R3 ;  /* 0x0000000904787c24 */ /* 0x004fe2000f8e0203 */
[----:B-----5:R-:W-:-:S02]  /*0110*/  SHF.R.S32.HI R4, RZ, 0x1f, R7 ;  /* 0x0000001fff047819 */ /* 0x020fc40000011407 */
[----:B------:R-:W-:Y:S02]  /*0120*/  LOP3.LUT R2, R6, 0x7c, R2, 0xf8, !PT ;  /* 0x0000007c06027812 */ /* 0x000fe400078ef802 */
[----:B------:R-:W-:Y:S02]  /*0130*/  SHF.R.S32.HI R3, RZ, 0x1f, R120 ;  /* 0x0000001fff037819 */ /* 0x000fe40000011478 */
[----:B------:R-:W-:Y:S02]  /*0140*/  LEA.HI R4, R4, R7, RZ, 0x2 ;  /* 0x0000000704047211 */ /* 0x000fe400078f10ff */
[----:B------:R-:W-:Y:S02]  /*0150*/  LEA.HI R3, R3, R120, RZ, 0x2 ;  /* 0x0000007803037211 */ /* 0x000fe400078f10ff */
[----:B------:R-:W-:Y:S02]  /*0160*/  SHF.R.S32.HI R123, RZ, 0x2, R2 ;  /* 0x00000002ff7b7819 */ /* 0x000fe40000011402 */
[----:B------:R-:W-:-:S02]  /*0170*/  SHF.R.S32.HI R124, RZ, 0x2, R4 ;  /* 0x00000002ff7c7819 */ /* 0x000fc40000011404 */
[----:B------:R-:W-:-:S03]  /*0180*/  SHF.R.S32.HI R3, RZ, 0x2, R3 ;  /* 0x00000002ff037819 */ /* 0x000fc60000011403 */
[----:B------:R-:W-:Y:S02]  /*0190*/  IMAD R5, R15, R124, R123 ;  /* 0x0000007c0f057224 */ /* 0x000fe400078e027b */
[----:B----4-:R-:W-:-:S04]  /*01a0*/  IMAD.WIDE R116, R3, 0x10, R116 ;  /* 0x0000001003747825 */ /* 0x010fc800078e0274 */
[----:B-1----:R-:W-:Y:S02]  /*01b0*/  IMAD.WIDE R112, R5, 0x10, R112 ;  /* 0x0000001005707825 */ /* 0x002fe400078e0270 */
[----:B------:R-:W2:Y:S04]  /*01c0*/  LDG.E.128.CONSTANT R116, desc[UR10][R116.64] ;  /* 0x0000000a74747981 */ /* 0x000ea8000c1e9d00 */
[----:B------:R-:W3:Y:S01]  /*01d0*/  LDG.E.128.CONSTANT R112, desc[UR10][R112.64] ;  /* 0x0000000a70707981 */ /* 0x000ee2000c1e9d00 */
[----:B------:R-:W0:Y:S01]  /*01e0*/  S2UR UR8, SR_CgaCtaId ;  /* 0x00000000000879c3 */ /* 0x000e220000008800 */
[----:B------:R-:W-:Y:S01]  /*01f0*/  UMOV UR4, 0x400 ;  /* 0x0000040000047882 */ /* 0x000fe20000000000 */
[----:B------:R-:W-:Y:S01]  /*0200*/  SHF.L.U32 R16, R121, 0x4, RZ ;  /* 0x0000000479107819 */ /* 0x000fe200000006ff */
[----:B------:R-:W-:Y:S01]  /*0210*/  UIADD3 UR7, UPT, UPT, UR4, 0x1000, URZ ;  /* 0x0000100004077890 */ /* 0x000fe2000fffe0ff */
[----:B------:R-:W-:Y:S01]  /*0220*/  HFMA2 R14, -RZ, RZ, 0, 0 ;  /* 0x00000000ff0e7431 */ /* 0x000fe200000001ff */
[----:B------:R-:W-:Y:S01]  /*0230*/  UISETP.GE.AND UP0, UPT, UR9, 0x1, UPT ;  /* 0x000000010900788c */ /* 0x000fe2000bf06270 */
[C---:B------:R-:W-:Y:S01]  /*0240*/  LOP3.LUT R3, R16.reuse, 0x10, RZ, 0xc0, !PT ;  /* 0x0000001010037812 */ /* 0x040fe200078ec0ff */
[----:B------:R-:W-:Y:S01]  /*0250*/  HFMA2 R102, -RZ, RZ, 0, 0 ;  /* 0x00000000ff667431 */ /* 0x000fe200000001ff */
[----:B------:R-:W-:Y:S01]  /*0260*/  LOP3.LUT R16, R16, 0x1f0, RZ, 0xc0, !PT ;  /* 0x000001f010107812 */ /* 0x000fe200078ec0ff */
[----:B------:R-:W-:Y:S01]  /*0270*/  HFMA2 R86, -RZ, RZ, 0, 0 ;  /* 0x00000000ff567431 */ /* 0x000fe200000001ff */
[----:B------:R-:W-:Y:S01]  /*0280*/  LEA R17, R0, R3, 0x5 ;  /* 0x0000000300117211 */ /* 0x000fe200078e28ff */
[----:B------:R-:W-:Y:S01]  /*0290*/  HFMA2 R34, -RZ, RZ, 0, 0 ;  /* 0x00000000ff227431 */ /* 0x000fe200000001ff */
[----:B------:R-:W-:Y:S01]  /*02a0*/  LEA R125, R15, R16, 0x9 ;  /* 0x000000100f7d7211 */ /* 0x000fe200078e48ff */
[----:B------:R-:W-:Y:S01]  /*02b0*/  HFMA2 R77, -RZ, RZ, 0, 0 ;  /* 0x00000000ff4d7431 */ /* 0x000fe200000001ff */
[----:B------:R-:W-:Y:S01]  /*02c0*/  SHF.R.U32.HI R122, RZ, 0x4, R121 ;  /* 0x00000004ff7a7819 */ /* 0x000fe20000011679 */
[----:B------:R-:W-:Y:S01]  /*02d0*/  HFMA2 R74, -RZ, RZ, 0, 0 ;  /* 0x00000000ff4a7431 */ /* 0x000fe200000001ff */
[----:B------:R-:W-:-:S02]  /*02e0*/  CS2R R68, SRZ ;  /* 0x0000000000447805 */ /* 0x000fc4000001ff00 */
[----:B------:R-:W-:Y:S02]  /*02f0*/  CS2R R66, SRZ ;  /* 0x0000000000427805 */ /* 0x000fe4000001ff00 */
[----:B------:R-:W-:Y:S02]  /*0300*/  CS2R R90, SRZ ;  /* 0x00000000005a7805 */ /* 0x000fe4000001ff00 */
[----:B------:R-:W-:Y:S02]  /*0310*/  MOV R97, RZ ;  /* 0x000000ff00617202 */ /* 0x000fe40000000f00 */
[----:B------:R-:W-:Y:S02]  /*0320*/  CS2R R104, SRZ ;  /* 0x0000000000687805 */ /* 0x000fe4000001ff00 */
[----:B------:R-:W-:Y:S02]  /*0330*/  CS2R R54, SRZ ;  /* 0x0000000000367805 */ /* 0x000fe4000001ff00 */
[----:B------:R-:W-:-:S02]  /*0340*/  CS2R R72, SRZ ;  /* 0x0000000000487805 */ /* 0x000fc4000001ff00 */
[----:B------:R-:W-:Y:S01]  /*0350*/  CS2R R10, SRZ ;  /* 0x00000000000a7805 */ /* 0x000fe2000001ff00 */
[----:B0-----:R-:W-:Y:S01]  /*0360*/  ULEA UR6, UR8, UR4, 0x18 ;  /* 0x0000000408067291 */ /* 0x001fe2000f8ec0ff */
[----:B------:R-:W-:Y:S01]  /*0370*/  CS2R R52, SRZ ;  /* 0x0000000000347805 */ /* 0x000fe2000001ff00 */
[----:B------:R-:W-:Y:S01]  /*0380*/  ULEA UR7, UR8, UR7, 0x18 ;  /* 0x0000000708077291 */ /* 0x000fe2000f8ec0ff */
[----:B------:R-:W-:Y:S02]  /*0390*/  CS2R R12, SRZ ;  /* 0x00000000000c7805 */ /* 0x000fe4000001ff00 */
[----:B------:R-:W-:Y:S02]  /*03a0*/  MOV R98, RZ ;  /* 0x000000ff00627202 */ /* 0x000fe40000000f00 */
[----:B------:R-:W-:Y:S02]  /*03b0*/  CS2R R58, SRZ ;  /* 0x00000000003a7805 */ /* 0x000fe4000001ff00 */
[----:B------:R-:W-:-:S02]  /*03c0*/  CS2R R56, SRZ ;  /* 0x0000000000387805 */ /* 0x000fc4000001ff00 */
[----:B------:R-:W-:Y:S02]  /*03d0*/  CS2R R6, SRZ ;  /* 0x0000000000067805 */ /* 0x000fe4000001ff00 */
[----:B------:R-:W-:Y:S02]  /*03e0*/  CS2R R8, SRZ ;  /* 0x0000000000087805 */ /* 0x000fe4000001ff00 */
[----:B------:R-:W-:Y:S02]  /*03f0*/  CS2R R70, SRZ ;  /* 0x0000000000467805 */ /* 0x000fe4000001ff00 */
[----:B------:R-:W-:Y:S02]  /*0400*/  CS2R R4, SRZ ;  /* 0x0000000000047805 */ /* 0x000fe4000001ff00 */
[----:B------:R-:W-:Y:S02]  /*0410*/  CS2R R2, SRZ ;  /* 0x0000000000027805 */ /* 0x000fe4000001ff00 */
[----:B------:R-:W-:-:S02]  /*0420*/  CS2R R92, SRZ ;  /* 0x00000000005c7805 */ /* 0x000fc4000001ff00 */
[----:B------:R-:W-:Y:S02]  /*0430*/  MOV R94, RZ ;  /* 0x000000ff005e7202 */ /* 0x000fe40000000f00 */
[----:B------:R-:W-:Y:S02]  /*0440*/  CS2R R84, SRZ ;  /* 0x0000000000547805 */ /* 0x000fe4000001ff00 */
[----:B------:R-:W-:Y:S02]  /*0450*/  CS2R R40, SRZ ;  /* 0x0000000000287805 */ /* 0x000fe4000001ff00 */
[----:B------:R-:W-:Y:S02]  /*0460*/  CS2R R32, SRZ ;  /* 0x0000000000207805 */ /* 0x000fe4000001ff00 */
[----:B------:R-:W-:Y:S02]  /*0470*/  MOV R0, RZ ;  /* 0x000000ff00007202 */ /* 0x000fe40000000f00 */
[----:B------:R-:W-:-:S02]  /*0480*/  CS2R R42, SRZ ;  /* 0x00000000002a7805 */ /* 0x000fc4000001ff00 */
[----:B------:R-:W-:Y:S02]  /*0490*/  CS2R R110, SRZ ;  /* 0x00000000006e7805 */ /* 0x000fe4000001ff00 */
[----:B------:R-:W-:Y:S02]  /*04a0*/  CS2R R108, SRZ ;  /* 0x00000000006c7805 */ /* 0x000fe4000001ff00 */
[----:B------:R-:W-:Y:S02]  /*04b0*/  MOV R100, RZ ;  /* 0x000000ff00647202 */ /* 0x000fe40000000f00 */
[----:B------:R-:W-:Y:S02]  /*04c0*/  CS2R R88, SRZ ;  /* 0x0000000000587805 */ /* 0x000fe4000001ff00 */
[----:B------:R-:W-:Y:S02]  /*04d0*/  CS2R R82, SRZ ;  /* 0x0000000000527805 */ /* 0x000fe4000001ff00 */
[----:B------:R-:W-:-:S02]  /*04e0*/  CS2R R80, SRZ ;  /* 0x0000000000507805 */ /* 0x000fc4000001ff00 */
[----:B------:R-:W-:Y:S02]  /*04f0*/  MOV R79, RZ ;  /* 0x000000ff004f7202 */ /* 0x000fe40000000f00 */
[----:B------:R-:W-:Y:S01]  /*0500*/  LOP3.LUT R121, R121, 0xf, RZ, 0xc0, !PT ;  /* 0x0000000f79797812 */ /* 0x000fe200078ec0ff */
[----:B--2---:R0:W-:Y:S04]  /*0510*/  STS.128 [R17+UR6], R116 ;  /* 0x0000007411007988 */ /* 0x0041e80008000c06 */
[----:B---3--:R0:W-:Y:S01]  /*0520*/  STS.128 [R125+UR7], R112 ;  /* 0x000000707d007988 */ /* 0x0081e20008000c07 */
[----:B------:R-:W-:Y:S06]  /*0530*/  BAR.SYNC.DEFER_BLOCKING 0x0 ;  /* 0x0000000000007b1d */ /* 0x000fec0000010000 */
[----:B------:R-:W-:Y:S05]  /*0540*/  BRA.U !UP0, `(.L_x_0) ;  /* 0x0000002508147547 */ /* 0x000fea000b800000 */
[----:B------:R-:W-:Y:S01]  /*0550*/  LOP3.LUT R15, R15, 0x8, RZ, 0xfc, !PT ;  /* 0x000000080f0f7812 */ /* 0x000fe200078efcff */
[----:B------:R-:W-:Y:S01]  /*0560*/  UMOV UR4, URZ ;  /* 0x000000ff00047c82 */ /* 0x000fe20008000000 */
[----:B------:R-:W-:Y:S02]  /*0570*/  LEA R16, R122, UR6, 0x8 ;  /* 0x000000067a107c11 */ /* 0x000fe4000f8e40ff */
[----:B------:R-:W-:Y:S01]  /*0580*/  MOV R68, RZ ;  /* 0x000000ff00447202 */ /* 0x000fe20000000f00 */
[----:B------:R-:W-:Y:S01]  /*0590*/  IMAD R123, R124, R15, R123 ;  /* 0x0000000f7c7b7224 */ /* 0x000fe200078e027b */
[----:B------:R-:W-:-:S07]  /*05a0*/  LEA R15, R121, UR7, 0x5 ;  /* 0x00000007790f7c11 */ /* 0x000fce000f8e28ff */
.L_x_1:
[----:B0-----:R-:W-:Y:S01]  /*05b0*/  LEA R17, R122, UR6, 0x8 ;  /* 0x000000067a117c11 */ /* 0x001fe2000f8e40ff */
[----:B------:R-:W-:Y:S01]  /*05c0*/  UIADD3 UR4, UPT, UPT, UR4, 0x8, URZ ;  /* 0x0000000804047890 */ /* 0x000fe2000fffe0ff */
[C---:B------:R-:W-:Y:S02]  /*05d0*/  LEA R75, R121.reuse, UR7, 0x5 ;  /* 0x00000007794b7c11 */ /* 0x040fe4000f8e28ff */
[----:B------:R-:W-:Y:S01]  /*05e0*/  IADD3 R120, PT, PT, R120, 0x8, RZ ;  /* 0x0000000878787810 */ /* 0x000fe20007ffe0ff */
[----:B------:R-:W-:Y:S04]  /*05f0*/  LDS.128 R36, [R17] ;  /* 0x0000000011247984 */ /* 0x000fe80000000c00 */
[----:B------:R-:W0:Y:S04]  /*0600*/  LDS.128 R60, [R75] ;  /* 0x000000004b3c7984 */ /* 0x000e280000000c00 */
[----:B------:R-:W1:Y:S04]  /*0610*/  LDS.128 R20, [R75+0x10] ;  /* 0x000010004b147984 */ /* 0x000e680000000c00 */
[----:B------:R-:W2:Y:S04]  /*0620*/  LDS.128 R24, [R17+0x20] ;  /* 0x0000200011187984 */ /* 0x000ea80000000c00 */
[----:B------:R-:W3:Y:S04]  /*0630*/  LDS.128 R28, [R17+0x40] ;  /* 0x00004000111c7984 */ /* 0x000ee80000000c00 */
[----:B------:R-:W4:Y:S04]  /*0640*/  LDS.128 R48, [R17+0x60] ;  /* 0x0000600011307984 */ /* 0x000f280000000c00 */
[----:B------:R-:W5:Y:S01]  /*0650*/  LDS.128 R44, [R17+0x80] ;  /* 0x00008000112c7984 */ /* 0x000f620000000c00 */
[C---:B0-----:R-:W-:Y:S01]  /*0660*/  FFMA R19, R36.reuse, R62, R40 ;  /* 0x0000003e24137223 */ /* 0x041fe20000000028 */
[C---:B------:R-:W-:Y:S01]  /*0670*/  FFMA R18, R36.reuse, R63, R42 ;  /* 0x0000003f24127223 */ /* 0x040fe2000000002a */
[C---:B------:R-:W-:Y:S01]  /*0680*/  FFMA R87, R36.reuse, R61, R33 ;  /* 0x0000003d24577223 */ /* 0x040fe20000000021 */
[C---:B------:R-:W-:Y:S01]  /*0690*/  FFMA R76, R36.reuse, R60, R5 ;  /* 0x0000003c244c7223 */ /* 0x040fe20000000005 */
[C---:B-1----:R-:W-:Y:S01]  /*06a0*/  FFMA R107, R36.reuse, R20, R43 ;  /* 0x00000014246b7223 */ /* 0x042fe2000000002b */
[C---:B------:R-:W-:Y:S01]  /*06b0*/  FFMA R103, R36.reuse, R22, R84 ;  /* 0x0000001624677223 */ /* 0x040fe20000000054 */
[C---:B------:R-:W-:Y:S01]  /*06c0*/  FFMA R106, R36.reuse, R21, R77 ;  /* 0x00000015246a7223 */ /* 0x040fe2000000004d */
[----:B------:R-:W-:Y:S01]  /*06d0*/  FFMA R101, R36, R23, R93 ;  /* 0x0000001724657223 */ /* 0x000fe2000000005d */
[C---:B--2---:R-:W-:Y:S01]  /*06e0*/  FFMA R64, R24.reuse, R63, R41 ;  /* 0x0000003f18407223 */ /* 0x044fe20000000029 */
[C---:B------:R-:W-:Y:S01]  /*06f0*/  FFMA R84, R24.reuse, R61, R32 ;  /* 0x0000003d18547223 */ /* 0x040fe20000000020 */
[----:B------:R-:W-:Y:S01]  /*0700*/  FFMA R65, R24, R62, R34 ;  /* 0x0000003e18417223 */ /* 0x000fe20000000022 */
[----:B------:R-:W0:Y:S01]  /*0710*/  LDS.128 R40, [R17+0xa0] ;  /* 0x0000a00011287984 */ /* 0x000e220000000c00 */
[CC--:B---3--:R-:W-:Y:S01]  /*0720*/  FFMA R78, R28.reuse, R60.reuse, R2 ;  /* 0x0000003c1c4e7223 */ /* 0x0c8fe20000000002 */
[----:B------:R-:W-:Y:S01]  /*0730*/  FFMA R15, R28, R63, R9 ;  /* 0x0000003f1c0f7223 */ /* 0x000fe20000000009 */
[C---:B------:R-:W-:Y:S01]  /*0740*/  FFMA R95, R24.reuse, R21, R85 ;  /* 0x00000015185f7223 */ /* 0x040fe20000000055 */
[----:B------:R-:W1:Y:S01]  /*0750*/  LDS.128 R32, [R17+0xc0] ;  /* 0x0000c00011207984 */ /* 0x000e620000000c00 */
[----:B------:R-:W-:Y:S01]  /*0760*/  FFMA R5, R24, R23, R92 ;  /* 0x0000001718057223 */ /* 0x000fe2000000005c */
[C---:B------:R-:W-:Y:S01]  /*0770*/  FFMA R2, R28.reuse, R21, R70 ;  /* 0x000000151c027223 */ /* 0x040fe20000000046 */
[C---:B------:R-:W-:Y:S01]  /*0780*/  FFMA R9, R28.reuse, R23, R86 ;  /* 0x000000171c097223 */ /* 0x040fe20000000056 */
[-C--:B------:R-:W-:Y:S01]  /*0790*/  FFMA R85, R28, R61.reuse, R3 ;  /* 0x0000003d1c557223 */ /* 0x080fe20000000003 */
[C---:B----4-:R-:W-:Y:S01]  /*07a0*/  FFMA R92, R48.reuse, R60, R6 ;  /* 0x0000003c305c7223 */ /* 0x050fe20000000006 */
[C---:B------:R-:W-:Y:S01]  /*07b0*/  FFMA R86, R48.reuse, R61, R8 ;  /* 0x0000003d30567223 */ /* 0x040fe20000000008 */
[----:B------:R-:W-:Y:S01]  /*07c0*/  FFMA R70, R48, R62, R12 ;  /* 0x0000003e30467223 */ /* 0x000fe2000000000c */
[-C--:B------:R-:W-:Y:S01]  /*07d0*/  FFMA R3, R28, R20.reuse, R59 ;  /* 0x000000141c037223 */ /* 0x080fe2000000003b */
[C---:B------:R-:W-:Y:S01]  /*07e0*/  FFMA R8, R48.reuse, R20, R57 ;  /* 0x0000001430087223 */ /* 0x040fe20000000039 */
[C---:B------:R-:W-:Y:S01]  /*07f0*/  FFMA R6, R48.reuse, R22, R56 ;  /* 0x0000001630067223 */ /* 0x040fe20000000038 */
[----:B------:R-:W-:Y:S01]  /*0800*/  FFMA R12, R48, R23, R58 ;  /* 0x00000017300c7223 */ /* 0x000fe2000000003a */
[----:B------:R-:W-:Y:S01]  /*0810*/  FFMA R96, R24, R20, R69 ;  /* 0x0000001418607223 */ /* 0x000fe20000000045 */
[----:B------:R2:W3:Y:S01]  /*0820*/  LDS.128 R56, [R17+0xe0] ;  /* 0x0000e00011387984 */ /* 0x0004e20000000c00 */
[----:B------:R-:W-:Y:S01]  /*0830*/  FFMA R69, R28, R62, R4 ;  /* 0x0000003e1c457223 */ /* 0x000fe20000000004 */
[----:B------:R-:W-:Y:S01]  /*0840*/  FFMA R77, R24, R60, R0 ;  /* 0x0000003c184d7223 */ /* 0x000fe20000000000 */
[----:B------:R-:W-:Y:S01]  /*0850*/  FFMA R4, R28, R22, R71 ;  /* 0x000000161c047223 */ /* 0x000fe20000000047 */
[C---:B-----5:R-:W-:Y:S01]  /*0860*/  FFMA R99, R44.reuse, R60, R98 ;  /* 0x0000003c2c637223 */ /* 0x060fe20000000062 */
[----:B------:R-:W-:Y:S01]  /*0870*/  FFMA R93, R44, R61, R13 ;  /* 0x0000003d2c5d7223 */ /* 0x000fe2000000000d */
[----:B------:R-:W-:Y:S01]  /*0880*/  FFMA R0, R24, R22, R94 ;  /* 0x0000001618007223 */ /* 0x000fe2000000005e */
[-C--:B------:R-:W-:Y:S01]  /*0890*/  FFMA R16, R48, R63.reuse, R53 ;  /* 0x0000003f30107223 */ /* 0x080fe20000000035 */
[C---:B------:R-:W-:Y:S01]  /*08a0*/  FFMA R71, R44.reuse, R62, R52 ;  /* 0x0000003e2c477223 */ /* 0x040fe20000000034 */
[C---:B--2---:R-:W-:Y:S01]  /*08b0*/  FFMA R17, R44.reuse, R63, R10 ;  /* 0x0000003f2c117223 */ /* 0x044fe2000000000a */
[C---:B------:R-:W-:Y:S01]  /*08c0*/  FFMA R13, R44.reuse, R22, R54 ;  /* 0x000000162c0d7223 */ /* 0x040fe20000000036 */
[C---:B------:R-:W-:Y:S01]  /*08d0*/  FFMA R28, R44.reuse, R23, R55 ;  /* 0x000000172c1c7223 */ /* 0x040fe20000000037 */
[C---:B------:R-:W-:Y:S01]  /*08e0*/  FFMA R11, R44.reuse, R20, R11 ;  /* 0x000000142c0b7223 */ /* 0x040fe2000000000b */
[-C--:B------:R-:W-:Y:S01]  /*08f0*/  FFMA R10, R44, R21.reuse, R72 ;  /* 0x000000152c0a7223 */ /* 0x080fe20000000048 */
[----:B------:R2:W4:Y:S01]  /*0900*/  LDS.128 R52, [R75+0x200] ;  /* 0x000200004b347984 */ /* 0x0005220000000c00 */
[----:B------:R-:W-:Y:S01]  /*0910*/  FFMA R7, R48, R21, R7 ;  /* 0x0000001530077223 */ /* 0x000fe20000000007 */
[C---:B0-----:R-:W-:Y:S01]  /*0920*/  FFMA R98, R40.reuse, R61, R102 ;  /* 0x0000003d28627223 */ /* 0x041fe20000000066 */
[C---:B------:R-:W-:Y:S01]  /*0930*/  FFMA R24, R40.reuse, R22, R67 ;  /* 0x0000001628187223 */ /* 0x040fe20000000043 */
[C---:B------:R-:W-:Y:S01]  /*0940*/  FFMA R44, R40.reuse, R63, R14 ;  /* 0x0000003f282c7223 */ /* 0x040fe2000000000e */
[----:B------:R-:W-:Y:S01]  /*0950*/  FFMA R67, R40, R23, R68 ;  /* 0x0000001728437223 */ /* 0x000fe20000000044 */
[-C--:B-1----:R-:W-:Y:S01]  /*0960*/  FFMA R102, R32, R60.reuse, R110 ;  /* 0x0000003c20667223 */ /* 0x082fe2000000006e */
[----:B------:R-:W-:Y:S01]  /*0970*/  LEA R110, R121, UR7, 0x5 ;  /* 0x00000007796e7c11 */ /* 0x000fe2000f8e28ff */
[C---:B------:R-:W-:Y:S01]  /*0980*/  FFMA R105, R40.reuse, R60, R105 ;  /* 0x0000003c28697223 */ /* 0x040fe20000000069 */
[C---:B------:R-:W-:Y:S01]  /*0990*/  FFMA R72, R40.reuse, R62, R97 ;  /* 0x0000003e28487223 */ /* 0x040fe20000000061 */
[C---:B------:R-:W-:Y:S01]  /*09a0*/  FFMA R36, R40.reuse, R20, R91 ;  /* 0x0000001428247223 */ /* 0x040fe2000000005b */
[----:B------:R-:W-:Y:S01]  /*09b0*/  FFMA R14, R40, R21, R90 ;  /* 0x00000015280e7223 */ /* 0x000fe2000000005a */
[C---:B------:R-:W-:Y:S01]  /*09c0*/  FFMA R68, R32.reuse, R63, R66 ;  /* 0x0000003f20447223 */ /* 0x040fe20000000042 */
[C---:B------:R-:W-:Y:S01]  /*09d0*/  FFMA R90, R32.reuse, R61, R108 ;  /* 0x0000003d205a7223 */ /* 0x040fe2000000006c */
[C---:B------:R-:W-:Y:S01]  /*09e0*/  FFMA R94, R32.reuse, R62, R100 ;  /* 0x0000003e205e7223 */ /* 0x040fe20000000064 */
[C---:B------:R-:W-:Y:S01]  /*09f0*/  FFMA R66, R32.reuse, R20, R89 ;  /* 0x0000001420427223 */ /* 0x040fe20000000059 */
[C---:B------:R-:W-:Y:S01]  /*0a00*/  FFMA R40, R32.reuse, R21, R88 ;  /* 0x0000001520287223 */ /* 0x040fe20000000058 */
[C---:B------:R-:W-:Y:S01]  /*0a10*/  FFMA R48, R32.reuse, R22, R82 ;  /* 0x0000001620307223 */ /* 0x040fe20000000052 */
[----:B------:R-:W-:Y:S01]  /*0a20*/  FFMA R32, R32, R23, R83 ;  /* 0x0000001720207223 */ /* 0x000fe20000000053 */
[C---:B---3--:R-:W-:Y:S01]  /*0a30*/  FFMA R83, R56.reuse, R60, R111 ;  /* 0x0000003c38537223 */ /* 0x048fe2000000006f */
[C---:B------:R-:W-:Y:S01]  /*0a40*/  FFMA R100, R56.reuse, R61, R109 ;  /* 0x0000003d38647223 */ /* 0x040fe2000000006d */
[C---:B------:R-:W-:Y:S01]  /*0a50*/  FFMA R97, R56.reuse, R62, R104 ;  /* 0x0000003e38617223 */ /* 0x040fe20000000068 */
[C---:B------:R-:W-:Y:S01]  /*0a60*/  FFMA R91, R56.reuse, R63, R73 ;  /* 0x0000003f385b7223 */ /* 0x040fe20000000049 */
[C---:B------:R-:W-:Y:S01]  /*0a70*/  FFMA R73, R56.reuse, R20, R81 ;  /* 0x0000001438497223 */ /* 0x040fe20000000051 */
[----:B------:R-:W0:Y:S01]  /*0a80*/  LDS.128 R60, [R110+0x210] ;  /* 0x000210006e3c7984 */ /* 0x000e220000000c00 */
[C---:B------:R-:W-:Y:S01]  /*0a90*/  FFMA R74, R56.reuse, R21, R74 ;  /* 0x00000015384a7223 */ /* 0x040fe2000000004a */
[C---:B--2---:R-:W-:Y:S01]  /*0aa0*/  FFMA R75, R56.reuse, R22, R80 ;  /* 0x00000016384b7223 */ /* 0x044fe20000000050 */
[----:B------:R-:W-:Y:S01]  /*0ab0*/  FFMA R56, R56, R23, R79 ;  /* 0x0000001738387223 */ /* 0x000fe2000000004f */
[----:B------:R-:W1:Y:S01]  /*0ac0*/  LDC.64 R108, c[0x0][0x388] ;  /* 0x0000e200ff6c7b82 */ /* 0x000e620000000a00 */
[----:B------:R-:W2:Y:S01]  /*0ad0*/  LDS.128 R20, [R110+0x400] ;  /* 0x000400006e147984 */ /* 0x000ea20000000c00 */
[----:B------:R-:W-:Y:S01]  /*0ae0*/  LEA R111, R122, UR6, 0x8 ;  /* 0x000000067a6f7c11 */ /* 0x000fe2000f8e40ff */
[C---:B----4-:R-:W-:Y:S01]  /*0af0*/  FFMA R80, R52.reuse, R37, R76 ;  /* 0x0000002534507223 */ /* 0x050fe2000000004c */
[C---:B------:R-:W-:Y:S01]  /*0b00*/  FFMA R82, R52.reuse, R25, R77 ;  /* 0x0000001934527223 */ /* 0x040fe2000000004d */
[C---:B------:R-:W-:Y:S01]  /*0b10*/  FFMA R81, R52.reuse, R29, R78 ;  /* 0x0000001d34517223 */ /* 0x040fe2000000004e */
[C---:B------:R-:W-:Y:S01]  /*0b20*/  FFMA R79, R52.reuse, R49, R92 ;  /* 0x00000031344f7223 */ /* 0x040fe2000000005c */
[C---:B------:R-:W-:Y:S01]  /*0b30*/  FFMA R78, R52.reuse, R45, R99 ;  /* 0x0000002d344e7223 */ /* 0x040fe20000000063 */
[C---:B------:R-:W-:Y:S01]  /*0b40*/  FFMA R77, R52.reuse, R41, R105 ;  /* 0x00000029344d7223 */ /* 0x040fe20000000069 */
[C---:B------:R-:W-:Y:S01]  /*0b50*/  FFMA R76, R52.reuse, R33, R102 ;  /* 0x00000021344c7223 */ /* 0x040fe20000000066 */
[----:B------:R-:W-:Y:S01]  /*0b60*/  FFMA R83, R52, R57, R83 ;  /* 0x0000003934537223 */ /* 0x000fe20000000053 */
[-C--:B------:R-:W-:Y:S01]  /*0b70*/  FFMA R52, R25, R53.reuse, R84 ;  /* 0x0000003519347223 */ /* 0x080fe20000000054 */
[-C--:B------:R-:W-:Y:S01]  /*0b80*/  FFMA R84, R33, R53.reuse, R90 ;  /* 0x0000003521547223 */ /* 0x080fe2000000005a */
[----:B------:R-:W-:Y:S01]  /*0b90*/  FFMA R89, R45, R53, R93 ;  /* 0x000000352d597223 */ /* 0x000fe2000000005d */
[-C--:B------:R-:W-:Y:S01]  /*0ba0*/  FFMA R90, R41, R54.reuse, R72 ;  /* 0x00000036295a7223 */ /* 0x080fe20000000048 */
        /* <DEDUP_REMOVED lines=18> */
[----:B------:R-:W-:Y:S01]  /*0cd0*/  FFMA R54, R57, R54, R97 ;  /* 0x0000003639367223 */ /* 0x000fe20000000061 */
[C---:B0-----:R-:W-:Y:S01]  /*0ce0*/  FFMA R92, R60.reuse, R37, R107 ;  /* 0x000000253c5c7223 */ /* 0x041fe2000000006b */
[C---:B------:R-:W-:Y:S01]  /*0cf0*/  FFMA R91, R37.reuse, R61, R106 ;  /* 0x0000003d255b7223 */ /* 0x040fe2000000006a */
[CC--:B------:R-:W-:Y:S01]  /*0d00*/  FFMA R55, R37.reuse, R62.reuse, R103 ;  /* 0x0000003e25377223 */ /* 0x0c0fe20000000067 */
[----:B------:R-:W-:Y:S01]  /*0d10*/  FFMA R94, R37, R63, R101 ;  /* 0x0000003f255e7223 */ /* 0x000fe20000000065 */
[C---:B------:R-:W-:Y:S01]  /*0d20*/  FFMA R37, R60.reuse, R25, R96 ;  /* 0x000000193c257223 */ /* 0x040fe20000000060 */
[C---:B------:R-:W-:Y:S01]  /*0d30*/  FFMA R95, R25.reuse, R61, R95 ;  /* 0x0000003d195f7223 */ /* 0x040fe2000000005f */
[CC--:B------:R-:W-:Y:S01]  /*0d40*/  FFMA R0, R25.reuse, R62.reuse, R0 ;  /* 0x0000003e19007223 */ /* 0x0c0fe20000000000 */
[----:B------:R-:W-:Y:S01]  /*0d50*/  FFMA R25, R25, R63, R5 ;  /* 0x0000003f19197223 */ /* 0x000fe20000000005 */
[-C--:B------:R-:W-:Y:S01]  /*0d60*/  FFMA R96, R29, R62.reuse, R4 ;  /* 0x0000003e1d607223 */ /* 0x080fe20000000004 */
[C---:B------:R-:W-:Y:S01]  /*0d70*/  FFMA R98, R49.reuse, R61, R7 ;  /* 0x0000003d31627223 */ /* 0x040fe20000000007 */
[-C--:B------:R-:W-:Y:S01]  /*0d80*/  FFMA R99, R49, R62.reuse, R6 ;  /* 0x0000003e31637223 */ /* 0x080fe20000000006 */
[----:B------:R-:W-:Y:S01]  /*0d90*/  FFMA R53, R57, R53, R100 ;  /* 0x0000003539357223 */ /* 0x000fe20000000064 */
[----:B------:R-:W0:Y:S01]  /*0da0*/  LDS.128 R4, [R110+0x410] ;  /* 0x000410006e047984 */ /* 0x000e220000000c00 */
[C---:B------:R-:W-:Y:S01]  /*0db0*/  FFMA R97, R60.reuse, R49, R8 ;  /* 0x000000313c617223 */ /* 0x040fe20000000008 */
[----:B------:R-:W-:Y:S01]  /*0dc0*/  FFMA R12, R49, R63, R12 ;  /* 0x0000003f310c7223 */ /* 0x000fe2000000000c */
[C---:B------:R-:W-:Y:S01]  /*0dd0*/  FFMA R49, R60.reuse, R45, R11 ;  /* 0x0000002d3c317223 */ /* 0x040fe2000000000b */
[C---:B------:R-:W-:Y:S01]  /*0de0*/  FFMA R100, R45.reuse, R61, R10 ;  /* 0x0000003d2d647223 */ /* 0x040fe2000000000a */
[CC--:B------:R-:W-:Y:S01]  /*0df0*/  FFMA R13, R45.reuse, R62.reuse, R13 ;  /* 0x0000003e2d0d7223 */ /* 0x0c0fe2000000000d */
[----:B------:R-:W-:Y:S01]  /*0e00*/  FFMA R28, R45, R63, R28 ;  /* 0x0000003f2d1c7223 */ /* 0x000fe2000000001c */
[----:B------:R-:W-:Y:S01]  /*0e10*/  FFMA R2, R29, R61, R2 ;  /* 0x0000003d1d027223 */ /* 0x000fe20000000002 */
[C---:B------:R-:W-:Y:S01]  /*0e20*/  FFMA R36, R60.reuse, R41, R36 ;  /* 0x000000293c247223 */ /* 0x040fe20000000024 */
[C---:B------:R-:W-:Y:S01]  /*0e30*/  FFMA R14, R41.reuse, R61, R14 ;  /* 0x0000003d290e7223 */ /* 0x040fe2000000000e */
[-C--:B------:R-:W-:Y:S01]  /*0e40*/  FFMA R24, R41, R62.reuse, R24 ;  /* 0x0000003e29187223 */ /* 0x080fe20000000018 */
[C---:B------:R-:W-:Y:S01]  /*0e50*/  FFMA R45, R60.reuse, R33, R66 ;  /* 0x000000213c2d7223 */ /* 0x040fe20000000042 */
[C---:B------:R-:W-:Y:S01]  /*0e60*/  FFMA R40, R33.reuse, R61, R40 ;  /* 0x0000003d21287223 */ /* 0x040fe20000000028 */
[CC--:B------:R-:W-:Y:S01]  /*0e70*/  FFMA R48, R33.reuse, R62.reuse, R48 ;  /* 0x0000003e21307223 */ /* 0x0c0fe20000000030 */
[-C--:B------:R-:W-:Y:S01]  /*0e80*/  FFMA R32, R33, R63.reuse, R32 ;  /* 0x0000003f21207223 */ /* 0x080fe20000000020 */
[----:B------:R-:W-:Y:S01]  /*0e90*/  FFMA R41, R41, R63, R67 ;  /* 0x0000003f29297223 */ /* 0x000fe20000000043 */
[----:B------:R-:W-:Y:S01]  /*0ea0*/  FFMA R33, R60, R57, R73 ;  /* 0x000000393c217223 */ /* 0x000fe20000000049 */
[C---:B------:R-:W-:Y:S01]  /*0eb0*/  FFMA R61, R57.reuse, R61, R74 ;  /* 0x0000003d393d7223 */ /* 0x040fe2000000004a */
[C---:B------:R-:W-:Y:S01]  /*0ec0*/  FFMA R62, R57.reuse, R62, R75 ;  /* 0x0000003e393e7223 */ /* 0x040fe2000000004b */
[----:B------:R-:W-:Y:S01]  /*0ed0*/  FFMA R56, R57, R63, R56 ;  /* 0x0000003f39387223 */ /* 0x000fe20000000038 */
[C---:B--2---:R-:W-:Y:S01]  /*0ee0*/  FFMA R57, R20.reuse, R38, R80 ;  /* 0x0000002614397223 */ /* 0x044fe20000000050 */
[C---:B------:R-:W-:Y:S01]  /*0ef0*/  FFMA R66, R20.reuse, R50, R79 ;  /* 0x0000003214427223 */ /* 0x040fe2000000004f */
[C---:B------:R-:W-:Y:S01]  /*0f00*/  FFMA R67, R20.reuse, R46, R78 ;  /* 0x0000002e14437223 */ /* 0x040fe2000000004e */
[C---:B------:R-:W-:Y:S01]  /*0f10*/  FFMA R73, R20.reuse, R42, R77 ;  /* 0x0000002a14497223 */ /* 0x040fe2000000004d */
        /* <DEDUP_REMOVED lines=10> */
[-C--:B------:R-:W-:Y:S01]  /*0fc0*/  FFMA R53, R26, R22.reuse, R65 ;  /* 0x000000161a357223 */ /* 0x080fe20000000041 */
[----:B------:R-:W-:Y:S01]  /*0fd0*/  FFMA R29, R29, R63, R9 ;  /* 0x0000003f1d1d7223 */ /* 0x000fe20000000009 */
[----:B------:R-:W-:Y:S01]  /*0fe0*/  FFMA R65, R30, R22, R69 ;  /* 0x000000161e417223 */ /* 0x000fe20000000045 */
[C---:B------:R-:W-:Y:S01]  /*0ff0*/  FFMA R60, R20.reuse, R26, R82 ;  /* 0x0000001a143c7223 */ /* 0x040fe20000000052 */
[----:B------:R-:W-:Y:S01]  /*1000*/  FFMA R63, R20, R30, R81 ;  /* 0x0000001e143f7223 */ /* 0x000fe20000000051 */
[-C--:B------:R-:W-:Y:S01]  /*1010*/  FFMA R19, R38, R22.reuse, R19 ;  /* 0x0000001626137223 */ /* 0x080fe20000000013 */
[-C--:B------:R-:W-:Y:S01]  /*1020*/  FFMA R70, R50, R22.reuse, R70 ;  /* 0x0000001632467223 */ /* 0x080fe20000000046 */
[-C--:B------:R-:W-:Y:S01]  /*1030*/  FFMA R71, R46, R22.reuse, R71 ;  /* 0x000000162e477223 */ /* 0x080fe20000000047 */
[-C--:B------:R-:W-:Y:S01]  /*1040*/  FFMA R69, R42, R22.reuse, R90 ;  /* 0x000000162a457223 */ /* 0x080fe2000000005a */
[----:B------:R-:W-:Y:S01]  /*1050*/  FFMA R72, R34, R22, R72 ;  /* 0x0000001622487223 */ /* 0x000fe20000000048 */
[----:B------:R-:W-:Y:S01]  /*1060*/  FFMA R20, R20, R58, R83 ;  /* 0x0000003a14147223 */ /* 0x000fe20000000053 */
[----:B------:R-:W-:Y:S01]  /*1070*/  FFMA R22, R58, R22, R54 ;  /* 0x000000163a167223 */ /* 0x000fe20000000036 */
[----:B------:R-:W-:Y:S01]  /*1080*/  FFMA R54, R26, R23, R64 ;  /* 0x000000171a367223 */ /* 0x000fe20000000040 */
[----:B0-----:R-:W-:Y:S01]  /*1090*/  FFMA R37, R4, R26, R37 ;  /* 0x0000001a04257223 */ /* 0x001fe20000000025 */
[C---:B------:R-:W-:Y:S01]  /*10a0*/  FFMA R83, R26.reuse, R5, R95 ;  /* 0x000000051a537223 */ /* 0x040fe2000000005f */
[C---:B------:R-:W-:Y:S01]  /*10b0*/  FFMA R0, R26.reuse, R6, R0 ;  /* 0x000000061a007223 */ /* 0x040fe20000000000 */
[----:B------:R-:W-:Y:S01]  /*10c0*/  FFMA R25, R26, R7, R25 ;  /* 0x000000071a197223 */ /* 0x000fe20000000019 */
[----:B------:R-:W-:Y:S01]  /*10d0*/  FFMA R64, R30, R23, R15 ;  /* 0x000000171e407223 */ /* 0x000fe2000000000f */
[----:B------:R-:W-:Y:S01]  /*10e0*/  FFMA R3, R4, R30, R3 ;  /* 0x0000001e04037223 */ /* 0x000fe20000000003 */
[C---:B------:R-:W-:Y:S01]  /*10f0*/  FFMA R2, R30.reuse, R5, R2 ;  /* 0x000000051e027223 */ /* 0x040fe20000000002 */
[C---:B------:R-:W-:Y:S01]  /*1100*/  FFMA R26, R30.reuse, R6, R96 ;  /* 0x000000061e1a7223 */ /* 0x040fe20000000060 */
[----:B------:R-:W-:Y:S01]  /*1110*/  FFMA R29, R30, R7, R29 ;  /* 0x000000071e1d7223 */ /* 0x000fe2000000001d */
[-C--:B------:R-:W-:Y:S01]  /*1120*/  FFMA R16, R50, R23.reuse, R16 ;  /* 0x0000001732107223 */ /* 0x080fe20000000010 */
[----:B------:R-:W-:Y:S01]  /*1130*/  FFMA R17, R46, R23, R17 ;  /* 0x000000172e117223 */ /* 0x000fe20000000011 */
[----:B------:R-:W-:Y:S01]  /*1140*/  FFMA R30, R4, R50, R97 ;  /* 0x00000032041e7223 */ /* 0x000fe20000000061 */
[CC--:B------:R-:W-:Y:S01]  /*1150*/  FFMA R84, R50.reuse, R5.reuse, R98 ;  /* 0x0000000532547223 */ /* 0x0c0fe20000000062 */
[----:B------:R-:W-:Y:S01]  /*1160*/  FFMA R85, R50, R6, R99 ;  /* 0x0000000632557223 */ /* 0x000fe20000000063 */
[----:B------:R-:W-:Y:S01]  /*1170*/  FFMA R49, R4, R46, R49 ;  /* 0x0000002e04317223 */ /* 0x000fe20000000031 */
[C---:B------:R-:W-:Y:S01]  /*1180*/  FFMA R86, R46.reuse, R5, R100 ;  /* 0x000000052e567223 */ /* 0x040fe20000000064 */
[C---:B------:R-:W-:Y:S01]  /*1190*/  FFMA R87, R46.reuse, R6, R13 ;  /* 0x000000062e577223 */ /* 0x040fe2000000000d */
[-C--:B------:R-:W-:Y:S01]  /*11a0*/  FFMA R28, R46, R7.reuse, R28 ;  /* 0x000000072e1c7223 */ /* 0x080fe2000000001c */
[----:B------:R-:W0:Y:S01]  /*11b0*/  LDS.128 R8, [R110+0x600] ;  /* 0x000600006e087984 */ /* 0x000e220000000c00 */
[----:B------:R-:W-:Y:S01]  /*11c0*/  FFMA R50, R50, R7, R12 ;  /* 0x0000000732327223 */ /* 0x000fe2000000000c */
[----:B------:R-:W-:Y:S01]  /*11d0*/  FFMA R46, R42, R5, R14 ;  /* 0x000000052a2e7223 */ /* 0x000fe2000000000e */
[----:B------:R-:W2:Y:S01]  /*11e0*/  LDC R107, c[0x0][0x3a0] ;  /* 0x0000e800ff6b7b82 */ /* 0x000ea20000000800 */
[----:B------:R-:W3:Y:S01]  /*11f0*/  LDS.128 R12, [R110+0x610] ;  /* 0x000610006e0c7984 */ /* 0x000ee20000000c00 */
[-C--:B------:R-:W-:Y:S01]  /*1200*/  FFMA R18, R38, R23.reuse, R18 ;  /* 0x0000001726127223 */ /* 0x080fe20000000012 */
[-C--:B------:R-:W-:Y:S01]  /*1210*/  FFMA R44, R42, R23.reuse, R44 ;  /* 0x000000172a2c7223 */ /* 0x080fe2000000002c */
[----:B------:R-:W-:Y:S01]  /*1220*/  FFMA R68, R34, R23, R68 ;  /* 0x0000001722447223 */ /* 0x000fe20000000044 */
[----:B------:R-:W-:Y:S01]  /*1230*/  FFMA R81, R4, R38, R92 ;  /* 0x0000002604517223 */ /* 0x000fe2000000005c */
[C---:B------:R-:W-:Y:S01]  /*1240*/  FFMA R82, R38.reuse, R5, R91 ;  /* 0x0000000526527223 */ /* 0x040fe2000000005b */
[----:B------:R-:W-:Y:S01]  /*1250*/  FFMA R55, R38, R6, R55 ;  /* 0x0000000626377223 */ /* 0x000fe20000000037 */
[----:B------:R-:W4:Y:S01]  /*1260*/  LDC.64 R98, c[0x0][0x380] ;  /* 0x0000e000ff627b82 */ /* 0x000f220000000a00 */
[----:B------:R-:W-:Y:S01]  /*1270*/  FFMA R36, R4, R42, R36 ;  /* 0x0000002a04247223 */ /* 0x000fe20000000024 */
[C---:B------:R-:W-:Y:S01]  /*1280*/  FFMA R24, R42.reuse, R6, R24 ;  /* 0x000000062a187223 */ /* 0x040fe20000000018 */
[-C--:B------:R-:W-:Y:S01]  /*1290*/  FFMA R41, R42, R7.reuse, R41 ;  /* 0x000000072a297223 */ /* 0x080fe20000000029 */
[----:B------:R-:W-:Y:S01]  /*12a0*/  FFMA R38, R38, R7, R94 ;  /* 0x0000000726267223 */ /* 0x000fe2000000005e */
[----:B------:R-:W-:Y:S01]  /*12b0*/  FFMA R42, R4, R34, R45 ;  /* 0x00000022042a7223 */ /* 0x000fe2000000002d */
[C---:B------:R-:W-:Y:S01]  /*12c0*/  FFMA R40, R34.reuse, R5, R40 ;  /* 0x0000000522287223 */ /* 0x040fe20000000028 */
[C---:B------:R-:W-:Y:S01]  /*12d0*/  FFMA R45, R34.reuse, R6, R48 ;  /* 0x00000006222d7223 */ /* 0x040fe20000000030 */
[----:B------:R-:W-:Y:S01]  /*12e0*/  FFMA R32, R34, R7, R32 ;  /* 0x0000000722207223 */ /* 0x000fe20000000020 */
[----:B------:R-:W-:Y:S01]  /*12f0*/  FFMA R23, R58, R23, R93 ;  /* 0x000000173a177223 */ /* 0x000fe2000000005d */
[----:B------:R-:W-:Y:S01]  /*1300*/  FFMA R33, R4, R58, R33 ;  /* 0x0000003a04217223 */ /* 0x000fe20000000021 */
[C---:B------:R-:W-:Y:S01]  /*1310*/  FFMA R34, R58.reuse, R5, R61 ;  /* 0x000000053a227223 */ /* 0x040fe2000000003d */
[C---:B------:R-:W-:Y:S01]  /*1320*/  FFMA R48, R58.reuse, R6, R62 ;  /* 0x000000063a307223 */ /* 0x040fe2000000003e */
[----:B------:R-:W-:-:S02]  /*1330*/  FFMA R56, R58, R7, R56 ;  /* 0x000000073a387223 */ /* 0x000fc40000000038 */
[----:B------:R-:W-:Y:S01]  /*1340*/  LDS.128 R4, [R111+0x10] ;  /* 0x000010006f047984 */ /* 0x000fe20000000c00 */
[----:B--2---:R-:W-:Y:S01]  /*1350*/  ISETP.LE.AND P0, PT, R107, UR4, PT ;  /* 0x000000046b007c0c */ /* 0x004fe2000bf03270 */
[----:B0-----:R-:W-:Y:S01]  /*1360*/  FFMA R90, R47, R9, R78 ;  /* 0x000000092f5a7223 */ /* 0x001fe2000000004e */
[C---:B------:R-:W-:Y:S01]  /*1370*/  FFMA R58, R8.reuse, R27, R60 ;  /* 0x0000001b083a7223 */ /* 0x040fe2000000003c */
[----:B------:R-:W-:Y:S01]  /*1380*/  FFMA R94, R8, R43, R73 ;  /* 0x0000002b085e7223 */ /* 0x000fe20000000049 */
[----:B------:R-:W-:Y:S01]  /*1390*/  FFMA R62, R51, R9, R77 ;  /* 0x00000009333e7223 */ /* 0x000fe2000000004d */
[----:B---3--:R-:W-:-:S08]  /*13a0*/  FFMA R78, R27, R15, R25 ;  /* 0x0000000f1b4e7223 */ /* 0x008fd00000000019 */
[----:B------:R-:W-:Y:S01]  /*13b0*/  @!P0 SHF.R.S32.HI R25, RZ, 0x1f, R120 ;  /* 0x0000001fff198819 */ /* 0x000fe20000011478 */
[----:B------:R-:W-:Y:S01]  /*13c0*/  FFMA R93, R43, R10, R69 ;  /* 0x0000000a2b5d7223 */ /* 0x000fe20000000045 */
[----:B------:R-:W-:Y:S01]  /*13d0*/  FFMA R92, R35, R11, R68 ;  /* 0x0000000b235c7223 */ /* 0x000fe20000000044 */
[----:B------:R-:W-:Y:S01]  /*13e0*/  FFMA R57, R8, R39, R57 ;  /* 0x0000002708397223 */ /* 0x000fe20000000039 */
[----:B------:R-:W-:Y:S01]  /*13f0*/  @!P0 LEA.HI R25, R25, R120, RZ, 0x2 ;  /* 0x0000007819198211 */ /* 0x000fe200078f10ff */
[C---:B------:R-:W-:Y:S01]  /*1400*/  FFMA R60, R39.reuse, R9, R75 ;  /* 0x00000009273c7223 */ /* 0x040fe2000000004b */
[C---:B------:R-:W-:Y:S01]  /*1410*/  FFMA R73, R39.reuse, R10, R19 ;  /* 0x0000000a27497223 */ /* 0x040fe20000000013 */
[C---:B------:R-:W-:Y:S01]  /*1420*/  FFMA R69, R39.reuse, R11, R18 ;  /* 0x0000000b27457223 */ /* 0x040fe20000000012 */
[----:B------:R-:W-:Y:S01]  /*1430*/  @!P0 SHF.R.S32.HI R25, RZ, 0x2, R25 ;  /* 0x00000002ff198819 */ /* 0x000fe20000011419 */
[----:B------:R-:W-:Y:S01]  /*1440*/  FFMA R68, R12, R39, R81 ;  /* 0x000000270c447223 */ /* 0x000fe20000000051 */
[C---:B------:R-:W-:Y:S01]  /*1450*/  FFMA R77, R39.reuse, R13, R82 ;  /* 0x0000000d274d7223 */ /* 0x040fe20000000052 */
[C---:B------:R-:W-:Y:S01]  /*1460*/  FFMA R55, R39.reuse, R14, R55 ;  /* 0x0000000e27377223 */ /* 0x040fe20000000037 */
[----:B------:R-:W-:Y:S01]  /*1470*/  FFMA R38, R39, R15, R38 ;  /* 0x0000000f27267223 */ /* 0x000fe20000000026 */
[----:B------:R-:W-:Y:S01]  /*1480*/  FFMA R39, R27, R13, R83 ;  /* 0x0000000d1b277223 */ /* 0x000fe20000000053 */
[----:B------:R-:W-:Y:S01]  /*1490*/  FFMA R88, R8, R51, R66 ;  /* 0x0000003308587223 */ /* 0x000fe20000000042 */
[-C--:B------:R-:W-:Y:S01]  /*14a0*/  FFMA R61, R31, R9.reuse, R76 ;  /* 0x000000091f3d7223 */ /* 0x080fe2000000004c */
[----:B------:R-:W-:Y:S01]  /*14b0*/  FFMA R89, R43, R9, R79 ;  /* 0x000000092b597223 */ /* 0x000fe2000000004f */
[C---:B------:R-:W-:Y:S01]  /*14c0*/  FFMA R70, R51.reuse, R10, R70 ;  /* 0x0000000a33467223 */ /* 0x040fe20000000046 */
[C---:B------:R-:W-:Y:S01]  /*14d0*/  FFMA R75, R51.reuse, R11, R16 ;  /* 0x0000000b334b7223 */ /* 0x040fe20000000010 */
[----:B------:R-:W-:Y:S01]  /*14e0*/  FFMA R81, R12, R51, R30 ;  /* 0x000000330c517223 */ /* 0x000fe2000000001e */
[C---:B------:R-:W-:Y:S01]  /*14f0*/  FFMA R82, R51.reuse, R13, R84 ;  /* 0x0000000d33527223 */ /* 0x040fe20000000054 */
[C---:B------:R-:W-:Y:S01]  /*1500*/  FFMA R83, R51.reuse, R14, R85 ;  /* 0x0000000e33537223 */ /* 0x040fe20000000055 */
[----:B------:R-:W-:Y:S01]  /*1510*/  FFMA R50, R51, R15, R50 ;  /* 0x0000000f33327223 */ /* 0x000fe20000000032 */
[----:B------:R-:W-:Y:S01]  /*1520*/  FFMA R91, R8, R47, R67 ;  /* 0x0000002f085b7223 */ /* 0x000fe20000000043 */
[-C--:B------:R-:W-:Y:S01]  /*1530*/  FFMA R52, R27, R9.reuse, R52 ;  /* 0x000000091b347223 */ /* 0x080fe20000000034 */
[----:B------:R-:W-:Y:S01]  /*1540*/  FFMA R103, R35, R9, R80 ;  /* 0x0000000923677223 */ /* 0x000fe20000000050 */
[-C--:B------:R-:W-:Y:S01]  /*1550*/  FFMA R53, R27, R10.reuse, R53 ;  /* 0x0000000a1b357223 */ /* 0x080fe20000000035 */
[----:B------:R-:W-:Y:S01]  /*1560*/  FFMA R71, R47, R10, R71 ;  /* 0x0000000a2f477223 */ /* 0x000fe20000000047 */
[-C--:B------:R-:W-:Y:S01]  /*1570*/  FFMA R54, R27, R11.reuse, R54 ;  /* 0x0000000b1b367223 */ /* 0x080fe20000000036 */
[----:B------:R-:W-:Y:S01]  /*1580*/  FFMA R76, R47, R11, R17 ;  /* 0x0000000b2f4c7223 */ /* 0x000fe20000000011 */
[C---:B------:R-:W-:Y:S01]  /*1590*/  FFMA R37, R12.reuse, R27, R37 ;  /* 0x0000001b0c257223 */ /* 0x040fe20000000025 */
[-C--:B------:R-:W-:Y:S01]  /*15a0*/  FFMA R0, R27, R14.reuse, R0 ;  /* 0x0000000e1b007223 */ /* 0x080fe20000000000 */
[-C--:B------:R-:W-:Y:S01]  /*15b0*/  FFMA R79, R31, R14.reuse, R26 ;  /* 0x0000000e1f4f7223 */ /* 0x080fe2000000001a */
[----:B------:R-:W-:Y:S01]  /*15c0*/  FFMA R49, R12, R47, R49 ;  /* 0x0000002f0c317223 */ /* 0x000fe20000000031 */
[C---:B------:R-:W-:Y:S01]  /*15d0*/  FFMA R51, R47.reuse, R13, R86 ;  /* 0x0000000d2f337223 */ /* 0x040fe20000000056 */
[----:B------:R-:W-:Y:S01]  /*15e0*/  FFMA R87, R47, R14, R87 ;  /* 0x0000000e2f577223 */ /* 0x000fe20000000057 */
[-C--:B------:R-:W-:Y:S01]  /*15f0*/  FFMA R80, R31, R15.reuse, R29 ;  /* 0x0000000f1f507223 */ /* 0x080fe2000000001d */
[----:B------:R-:W-:Y:S01]  /*1600*/  FFMA R47, R47, R15, R28 ;  /* 0x0000000f2f2f7223 */ /* 0x000fe2000000001c */
[----:B----4-:R-:W-:-:S04]  /*1610*/  @!P0 IMAD.WIDE R26, R25, 0x10, R98 ;  /* 0x00000010191a8825 */ /* 0x010fc800078e0262 */
[C---:B------:R-:W-:Y:S01]  /*1620*/  FFMA R105, R8.reuse, R35, R74 ;  /* 0x0000002308697223 */ /* 0x040fe2000000004a */
[-C--:B------:R-:W-:Y:S01]  /*1630*/  FFMA R95, R35, R10.reuse, R72 ;  /* 0x0000000a235f7223 */ /* 0x080fe20000000048 */
[C---:B------:R-:W-:Y:S01]  /*1640*/  FFMA R63, R8.reuse, R31, R63 ;  /* 0x0000001f083f7223 */ /* 0x040fe2000000003f */
[----:B-1----:R-:W-:Y:S01]  /*1650*/  @!P0 IMAD.WIDE R28, R123, 0x10, R108 ;  /* 0x000000107b1c8825 */ /* 0x002fe200078e026c */
[----:B------:R0:W2:Y:S03]  /*1660*/  @!P0 LDG.E.128.CONSTANT R116, desc[UR10][R26.64] ;  /* 0x0000000a1a748981 */ /* 0x0000a6000c1e9d00 */
[----:B------:R-:W-:Y:S01]  /*1670*/  FFMA R106, R8, R59, R20 ;  /* 0x0000003b086a7223 */ /* 0x000fe20000000014 */
[----:B------:R-:W-:Y:S01]  /*1680*/  FFMA R104, R59, R9, R21 ;  /* 0x000000093b687223 */ /* 0x000fe20000000015 */
[-C--:B------:R-:W-:Y:S01]  /*1690*/  FFMA R74, R31, R10.reuse, R65 ;  /* 0x0000000a1f4a7223 */ /* 0x080fe20000000041 */
[----:B------:R1:W3:Y:S01]  /*16a0*/  @!P0 LDG.E.128.CONSTANT R112, desc[UR10][R28.64] ;  /* 0x0000000a1c708981 */ /* 0x0002e2000c1e9d00 */
[----:B------:R-:W-:Y:S01]  /*16b0*/  FFMA R101, R59, R10, R22 ;  /* 0x0000000a3b657223 */ /* 0x000fe20000000016 */
[-C--:B------:R-:W-:Y:S01]  /*16c0*/  FFMA R72, R31, R11.reuse, R64 ;  /* 0x0000000b1f487223 */ /* 0x080fe20000000040 */
[-C--:B------:R-:W-:Y:S01]  /*16d0*/  FFMA R44, R43, R11.reuse, R44 ;  /* 0x0000000b2b2c7223 */ /* 0x080fe2000000002c */
[----:B------:R-:W-:Y:S01]  /*16e0*/  FFMA R96, R59, R11, R23 ;  /* 0x0000000b3b607223 */ /* 0x000fe20000000017 */
[----:B------:R-:W4:Y:S01]  /*16f0*/  LDS.128 R16, [R110+0x810] ;  /* 0x000810006e107984 */ /* 0x000f220000000c00 */
[-C--:B------:R-:W-:Y:S01]  /*1700*/  FFMA R84, R43, R14.reuse, R24 ;  /* 0x0000000e2b547223 */ /* 0x080fe20000000018 */
[C---:B------:R-:W-:Y:S01]  /*1710*/  FFMA R3, R12.reuse, R31, R3 ;  /* 0x0000001f0c037223 */ /* 0x040fe20000000003 */
[----:B------:R-:W-:Y:S01]  /*1720*/  FFMA R2, R31, R13, R2 ;  /* 0x0000000d1f027223 */ /* 0x000fe20000000002 */
[----:B------:R-:W5:Y:S01]  /*1730*/  LDS.128 R8, [R110+0x800] ;  /* 0x000800006e087984 */ /* 0x000f620000000c00 */
[----:B------:R-:W-:Y:S01]  /*1740*/  FFMA R36, R12, R43, R36 ;  /* 0x0000002b0c247223 */ /* 0x000fe20000000024 */
[C---:B------:R-:W-:Y:S01]  /*1750*/  FFMA R46, R43.reuse, R13, R46 ;  /* 0x0000000d2b2e7223 */ /* 0x040fe2000000002e */
[----:B------:R-:W-:Y:S01]  /*1760*/  FFMA R41, R43, R15, R41 ;  /* 0x0000000f2b297223 */ /* 0x000fe20000000029 */
[----:B------:R-:W5:Y:S04]  /*1770*/  LDS.128 R20, [R111+0x30] ;  /* 0x000030006f147984 */ /* 0x000f680000000c00 */
[----:B------:R-:W5:Y:S04]  /*1780*/  LDS.128 R64, [R111+0x50] ;  /* 0x000050006f407984 */ /* 0x000f680000000c00 */
[----:B0-----:R-:W0:Y:S01]  /*1790*/  LDS.128 R24, [R111+0x70] ;  /* 0x000070006f187984 */ /* 0x001e220000000c00 */
[----:B------:R-:W-:-:S03]  /*17a0*/  FFMA R43, R35, R14, R45 ;  /* 0x0000000e232b7223 */ /* 0x000fc6000000002d */
[----:B-1----:R-:W1:Y:S01]  /*17b0*/  LDS.128 R28, [R111+0x90] ;  /* 0x000090006f1c7984 */ /* 0x002e620000000c00 */
[C---:B------:R-:W-:Y:S01]  /*17c0*/  FFMA R42, R12.reuse, R35, R42 ;  /* 0x000000230c2a7223 */ /* 0x040fe2000000002a */
[C---:B------:R-:W-:Y:S01]  /*17d0*/  FFMA R40, R35.reuse, R13, R40 ;  /* 0x0000000d23287223 */ /* 0x040fe20000000028 */
[----:B------:R-:W-:Y:S01]  /*17e0*/  FFMA R45, R35, R15, R32 ;  /* 0x0000000f232d7223 */ /* 0x000fe20000000020 */
[----:B------:R-:W-:Y:S01]  /*17f0*/  FFMA R85, R12, R59, R33 ;  /* 0x0000003b0c557223 */ /* 0x000fe20000000021 */
[C---:B------:R-:W-:Y:S01]  /*1800*/  FFMA R86, R59.reuse, R13, R34 ;  /* 0x0000000d3b567223 */ /* 0x040fe20000000022 */
[C---:B------:R-:W-:Y:S01]  /*1810*/  FFMA R48, R59.reuse, R14, R48 ;  /* 0x0000000e3b307223 */ /* 0x040fe20000000030 */
[----:B------:R-:W-:Y:S01]  /*1820*/  FFMA R56, R59, R15, R56 ;  /* 0x0000000f3b387223 */ /* 0x000fe20000000038 */
[----:B------:R-:W-:Y:S04]  /*1830*/  LDS.128 R32, [R111+0xd0] ;  /* 0x0000d0006f207984 */ /* 0x000fe80000000c00 */
[----:B------:R-:W1:Y:S01]  /*1840*/  LDS.128 R12, [R111+0xb0] ;  /* 0x0000b0006f0c7984 */ /* 0x000e620000000c00 */
[C---:B----4-:R-:W-:Y:S01]  /*1850*/  FFMA R97, R4.reuse, R16, R68 ;  /* 0x0000001004617223 */ /* 0x050fe20000000044 */
[C---:B------:R-:W-:Y:S01]  /*1860*/  FFMA R98, R4.reuse, R17, R77 ;  /* 0x0000001104627223 */ /* 0x040fe2000000004d */
[C---:B------:R-:W-:Y:S01]  /*1870*/  FFMA R100, R4.reuse, R18, R55 ;  /* 0x0000001204647223 */ /* 0x040fe20000000037 */
[C---:B------:R-:W-:Y:S01]  /*1880*/  FFMA R99, R4.reuse, R19, R38 ;  /* 0x0000001304637223 */ /* 0x040fe20000000026 */
[C---:B-----5:R-:W-:Y:S01]  /*1890*/  FFMA R59, R4.reuse, R9, R60 ;  /* 0x00000009043b7223 */ /* 0x060fe2000000003c */
[C---:B------:R-:W-:Y:S01]  /*18a0*/  FFMA R57, R4.reuse, R8, R57 ;  /* 0x0000000804397223 */ /* 0x040fe20000000039 */
[C---:B------:R-:W-:Y:S01]  /*18b0*/  FFMA R60, R4.reuse, R10, R73 ;  /* 0x0000000a043c7223 */ /* 0x040fe20000000049 */
[----:B------:R-:W-:Y:S01]  /*18c0*/  FFMA R69, R4, R11, R69 ;  /* 0x0000000b04457223 */ /* 0x000fe20000000045 */
[----:B------:R-:W-:Y:S01]  /*18d0*/  FFMA R4, R20, R8, R58 ;  /* 0x0000000814047223 */ /* 0x000fe2000000003a */
[C---:B------:R-:W-:Y:S01]  /*18e0*/  FFMA R55, R64.reuse, R9, R61 ;  /* 0x0000000940377223 */ /* 0x040fe2000000003d */
[C---:B------:R-:W-:Y:S01]  /*18f0*/  FFMA R58, R64.reuse, R10, R74 ;  /* 0x0000000a403a7223 */ /* 0x040fe2000000004a */
[-C--:B------:R-:W-:Y:S01]  /*1900*/  FFMA R61, R64, R11.reuse, R72 ;  /* 0x0000000b403d7223 */ /* 0x080fe20000000048 */
[----:B0-----:R-:W-:-:S02]  /*1910*/  FFMA R68, R24, R11, R75 ;  /* 0x0000000b18447223 */ /* 0x001fc4000000004b */
[----:B------:R-:W0:Y:S01]  /*1920*/  LDS.128 R72, [R111+0xf0] ;  /* 0x0000f0006f487984 */ /* 0x000e220000000c00 */
[C---:B------:R-:W-:Y:S01]  /*1930*/  FFMA R38, R20.reuse, R9, R52 ;  /* 0x0000000914267223 */ /* 0x040fe20000000034 */
[C---:B------:R-:W-:Y:S01]  /*1940*/  FFMA R53, R20.reuse, R10, R53 ;  /* 0x0000000a14357223 */ /* 0x040fe20000000035 */
[C---:B------:R-:W-:Y:S01]  /*1950*/  FFMA R54, R20.reuse, R11, R54 ;  /* 0x0000000b14367223 */ /* 0x040fe20000000036 */
[C---:B------:R-:W-:Y:S01]  /*1960*/  FFMA R37, R20.reuse, R16, R37 ;  /* 0x0000001014257223 */ /* 0x040fe20000000025 */
[C---:B------:R-:W-:Y:S01]  /*1970*/  FFMA R39, R20.reuse, R17, R39 ;  /* 0x0000001114277223 */ /* 0x040fe20000000027 */
[----:B------:R-:W-:Y:S01]  /*1980*/  FFMA R0, R20, R18, R0 ;  /* 0x0000001214007223 */ /* 0x000fe20000000000 */
[----:B------:R-:W-:Y:S01]  /*1990*/  FFMA R52, R64, R8, R63 ;  /* 0x0000000840347223 */ /* 0x000fe2000000003f */
[----:B------:R-:W-:Y:S01]  /*19a0*/  FFMA R20, R20, R19, R78 ;  /* 0x0000001314147223 */ /* 0x000fe2000000004e */
        /* <DEDUP_REMOVED lines=8> */
[C---:B-1----:R-:W-:Y:S01]  /*1a30*/  FFMA R50, R28.reuse, R10, R71 ;  /* 0x0000000a1c327223 */ /* 0x042fe20000000047 */
[C---:B------:R-:W-:Y:S01]  /*1a40*/  FFMA R71, R28.reuse, R11, R76 ;  /* 0x0000000b1c477223 */ /* 0x040fe2000000004c */
[C---:B------:R-:W-:Y:S01]  /*1a50*/  FFMA R91, R28.reuse, R8, R91 ;  /* 0x000000081c5b7223 */ /* 0x040fe2000000005b */
[C---:B------:R-:W-:Y:S01]  /*1a60*/  FFMA R90, R28.reuse, R9, R90 ;  /* 0x000000091c5a7223 */ /* 0x040fe2000000005a */
        /* <DEDUP_REMOVED lines=9> */
[CC--:B------:R-:W-:Y:S01]  /*1b00*/  FFMA R46, R12.reuse, R17.reuse, R46 ;  /* 0x000000110c2e7223 */ /* 0x0c0fe2000000002e */
[----:B------:R-:W-:Y:S01]  /*1b10*/  FFMA R47, R12, R18, R84 ;  /* 0x000000120c2f7223 */ /* 0x000fe20000000054 */
[CC--:B------:R-:W-:Y:S01]  /*1b20*/  FFMA R3, R64.reuse, R16.reuse, R3 ;  /* 0x0000001040037223 */ /* 0x0c0fe20000000003 */
[----:B------:R-:W-:Y:S01]  /*1b30*/  FFMA R2, R64, R17, R2 ;  /* 0x0000001140027223 */ /* 0x000fe20000000002 */
[----:B------:R-:W-:Y:S01]  /*1b40*/  FFMA R12, R12, R19, R41 ;  /* 0x000000130c0c7223 */ /* 0x000fe20000000029 */
[C---:B------:R-:W-:Y:S01]  /*1b50*/  FFMA R81, R32.reuse, R16, R42 ;  /* 0x0000001020517223 */ /* 0x040fe2000000002a */
[C---:B------:R-:W-:Y:S01]  /*1b60*/  FFMA R82, R32.reuse, R17, R40 ;  /* 0x0000001120527223 */ /* 0x040fe20000000028 */
[----:B------:R-:W-:Y:S01]  /*1b70*/  FFMA R83, R32, R18, R43 ;  /* 0x0000001220537223 */ /* 0x000fe2000000002b */
[----:B------:R-:W-:Y:S01]  /*1b80*/  FFMA R64, R64, R19, R80 ;  /* 0x0000001340407223 */ /* 0x000fe20000000050 */
[----:B------:R-:W1:Y:S01]  /*1b90*/  LDS.128 R40, [R110+0xa00] ;  /* 0x000a00006e287984 */ /* 0x000e620000000c00 */
[C---:B------:R-:W-:Y:S01]  /*1ba0*/  FFMA R94, R32.reuse, R9, R103 ;  /* 0x00000009205e7223 */ /* 0x040fe20000000067 */
[C---:B------:R-:W-:Y:S01]  /*1bb0*/  FFMA R80, R32.reuse, R11, R92 ;  /* 0x0000000b20507223 */ /* 0x040fe2000000005c */
[C---:B------:R-:W-:Y:S01]  /*1bc0*/  FFMA R105, R32.reuse, R8, R105 ;  /* 0x0000000820697223 */ /* 0x040fe20000000069 */
[----:B------:R-:W-:Y:S01]  /*1bd0*/  FFMA R95, R32, R10, R95 ;  /* 0x0000000a205f7223 */ /* 0x000fe2000000005f */
[C---:B0-----:R-:W-:Y:S01]  /*1be0*/  FFMA R103, R72.reuse, R8, R106 ;  /* 0x0000000848677223 */ /* 0x041fe2000000006a */
[C---:B------:R-:W-:Y:S01]  /*1bf0*/  FFMA R92, R72.reuse, R9, R104 ;  /* 0x00000009485c7223 */ /* 0x040fe20000000068 */
[C---:B------:R-:W-:Y:S01]  /*1c00*/  FFMA R101, R72.reuse, R10, R101 ;  /* 0x0000000a48657223 */ /* 0x040fe20000000065 */
[----:B------:R-:W-:-:S02]  /*1c10*/  FFMA R96, R72, R11, R96 ;  /* 0x0000000b48607223 */ /* 0x000fc40000000060 */
[----:B------:R-:W0:Y:S01]  /*1c20*/  LDS.128 R8, [R110+0xa10] ;  /* 0x000a10006e087984 */ /* 0x000e220000000c00 */
[----:B------:R-:W-:Y:S01]  /*1c30*/  FFMA R32, R32, R19, R45 ;  /* 0x0000001320207223 */ /* 0x000fe2000000002d */
[C---:B------:R-:W-:Y:S01]  /*1c40*/  FFMA R45, R72.reuse, R16, R85 ;  /* 0x00000010482d7223 */ /* 0x040fe20000000055 */
[C---:B------:R-:W-:Y:S01]  /*1c50*/  FFMA R86, R72.reuse, R17, R86 ;  /* 0x0000001148567223 */ /* 0x040fe20000000056 */
[C---:B------:R-:W-:Y:S01]  /*1c60*/  FFMA R48, R72.reuse, R18, R48 ;  /* 0x0000001248307223 */ /* 0x040fe20000000030 */
[----:B------:R-:W-:Y:S02]  /*1c70*/  FFMA R56, R72, R19, R56 ;  /* 0x0000001348387223 */ /* 0x000fe40000000038 */
[----:B------:R-:W4:Y:S01]  /*1c80*/  LDS.128 R16, [R110+0xc00] ;  /* 0x000c00006e107984 */ /* 0x000f220000000c00 */
[C---:B-1----:R-:W-:Y:S01]  /*1c90*/  FFMA R85, R40.reuse, R25, R88 ;  /* 0x0000001928557223 */ /* 0x042fe20000000058 */
[----:B------:R-:W-:Y:S01]  /*1ca0*/  FFMA R88, R33, R41, R94 ;  /* 0x0000002921587223 */ /* 0x000fe2000000005e */
[C---:B------:R-:W-:Y:S01]  /*1cb0*/  FFMA R84, R40.reuse, R29, R91 ;  /* 0x0000001d28547223 */ /* 0x040fe2000000005b */
[-C--:B------:R-:W-:Y:S01]  /*1cc0*/  FFMA R94, R29, R42.reuse, R50 ;  /* 0x0000002a1d5e7223 */ /* 0x080fe20000000032 */
[----:B------:R-:W-:Y:S01]  /*1cd0*/  FFMA R4, R40, R21, R4 ;  /* 0x0000001528047223 */ /* 0x000fe20000000004 */
[-C--:B------:R-:W-:Y:S01]  /*1ce0*/  FFMA R59, R5, R41.reuse, R59 ;  /* 0x00000029053b7223 */ /* 0x080fe2000000003b */
[-C--:B------:R-:W-:Y:S01]  /*1cf0*/  FFMA R38, R21, R41.reuse, R38 ;  /* 0x0000002915267223 */ /* 0x080fe20000000026 */
[-C--:B------:R-:W-:Y:S01]  /*1d00*/  FFMA R55, R65, R41.reuse, R55 ;  /* 0x0000002941377223 */ /* 0x080fe20000000037 */
[-C--:B------:R-:W-:Y:S01]  /*1d10*/  FFMA R91, R25, R41.reuse, R62 ;  /* 0x00000029195b7223 */ /* 0x080fe2000000003e */
[-C--:B------:R-:W-:Y:S01]  /*1d20*/  FFMA R90, R29, R41.reuse, R90 ;  /* 0x000000291d5a7223 */ /* 0x080fe2000000005a */
[----:B------:R-:W-:Y:S01]  /*1d30*/  FFMA R89, R13, R41, R89 ;  /* 0x000000290d597223 */ /* 0x000fe20000000059 */
[-C--:B------:R-:W-:Y:S01]  /*1d40*/  FFMA R53, R21, R42.reuse, R53 ;  /* 0x0000002a15357223 */ /* 0x080fe20000000035 */
[----:B------:R-:W-:Y:S01]  /*1d50*/  FFMA R50, R33, R42, R95 ;  /* 0x0000002a21327223 */ /* 0x000fe2000000005f */
[C---:B------:R-:W-:Y:S01]  /*1d60*/  FFMA R54, R21.reuse, R43, R54 ;  /* 0x0000002b15367223 */ /* 0x040fe20000000036 */
        /* <DEDUP_REMOVED lines=15> */
[C---:B------:R-:W-:Y:S01]  /*1e60*/  FFMA R68, R25.reuse, R43, R68 ;  /* 0x0000002b19447223 */ /* 0x040fe20000000044 */
[C---:B------:R-:W-:Y:S01]  /*1e70*/  FFMA R65, R8.reuse, R25, R77 ;  /* 0x0000001908417223 */ /* 0x040fe2000000004d */
[C---:B------:R-:W-:Y:S01]  /*1e80*/  FFMA R78, R25.reuse, R9, R78 ;  /* 0x00000009194e7223 */ /* 0x040fe2000000004e */
[C---:B------:R-:W-:Y:S01]  /*1e90*/  FFMA R79, R25.reuse, R10, R79 ;  /* 0x0000000a194f7223 */ /* 0x040fe2000000004f */
[----:B------:R-:W-:Y:S01]  /*1ea0*/  FFMA R24, R25, R11, R24 ;  /* 0x0000000b19187223 */ /* 0x000fe20000000018 */
[----:B------:R-:W-:Y:S01]  /*1eb0*/  FFMA R42, R73, R42, R101 ;  /* 0x0000002a492a7223 */ /* 0x000fe20000000065 */
[C---:B------:R-:W-:Y:S01]  /*1ec0*/  FFMA R25, R8.reuse, R29, R49 ;  /* 0x0000001d08197223 */ /* 0x040fe20000000031 */
[----:B------:R-:W0:Y:S01]  /*1ed0*/  LDS.128 R60, [R110+0xc10] ;  /* 0x000c10006e3c7984 */ /* 0x000e220000000c00 */
[-C--:B------:R-:W-:Y:S01]  /*1ee0*/  FFMA R69, R5, R43.reuse, R69 ;  /* 0x0000002b05457223 */ /* 0x080fe20000000045 */
[-C--:B------:R-:W-:Y:S01]  /*1ef0*/  FFMA R71, R29, R43.reuse, R71 ;  /* 0x0000002b1d477223 */ /* 0x080fe20000000047 */
[-C--:B------:R-:W-:Y:S01]  /*1f00*/  FFMA R44, R13, R43.reuse, R44 ;  /* 0x0000002b0d2c7223 */ /* 0x080fe2000000002c */
[----:B------:R-:W-:Y:S01]  /*1f10*/  FFMA R80, R33, R43, R80 ;  /* 0x0000002b21507223 */ /* 0x000fe20000000050 */
[C---:B------:R-:W-:Y:S01]  /*1f20*/  FFMA R51, R29.reuse, R9, R51 ;  /* 0x000000091d337223 */ /* 0x040fe20000000033 */
[CC--:B------:R-:W-:Y:S01]  /*1f30*/  FFMA R49, R29.reuse, R10.reuse, R76 ;  /* 0x0000000a1d317223 */ /* 0x0c0fe2000000004c */
[----:B------:R-:W-:Y:S01]  /*1f40*/  FFMA R28, R29, R11, R28 ;  /* 0x0000000b1d1c7223 */ /* 0x000fe2000000001c */
[----:B------:R-:W1:Y:S01]  /*1f50*/  S2R R101, SR_TID.X ;  /* 0x0000000000657919 */ /* 0x000e620000002100 */
[----:B------:R-:W-:Y:S01]  /*1f60*/  FFMA R43, R73, R43, R96 ;  /* 0x0000002b492b7223 */ /* 0x000fe20000000060 */
[----:B------:R-:W-:Y:S01]  /*1f70*/  FFMA R29, R8, R13, R36 ;  /* 0x0000000d081d7223 */ /* 0x000fe20000000024 */
[C---:B------:R-:W-:Y:S01]  /*1f80*/  FFMA R57, R40.reuse, R5, R57 ;  /* 0x0000000528397223 */ /* 0x040fe20000000039 */
[----:B------:R-:W-:Y:S01]  /*1f90*/  FFMA R72, R40, R13, R102 ;  /* 0x0000000d28487223 */ /* 0x000fe20000000066 */
[----:B------:R-:W-:Y:S01]  /*1fa0*/  FFMA R97, R8, R5, R97 ;  /* 0x0000000508617223 */ /* 0x000fe20000000061 */
[CC--:B------:R-:W-:Y:S01]  /*1fb0*/  FFMA R98, R5.reuse, R9.reuse, R98 ;  /* 0x0000000905627223 */ /* 0x0c0fe20000000062 */
[-C--:B------:R-:W-:Y:S01]  /*1fc0*/  FFMA R96, R5, R10.reuse, R100 ;  /* 0x0000000a05607223 */ /* 0x080fe20000000064 */
[C---:B------:R-:W-:Y:S01]  /*1fd0*/  FFMA R36, R13.reuse, R9, R46 ;  /* 0x000000090d247223 */ /* 0x040fe2000000002e */
[CC--:B------:R-:W-:Y:S01]  /*1fe0*/  FFMA R47, R13.reuse, R10.reuse, R47 ;  /* 0x0000000a0d2f7223 */ /* 0x0c0fe2000000002f */
[----:B------:R-:W-:Y:S01]  /*1ff0*/  FFMA R12, R13, R11, R12 ;  /* 0x0000000b0d0c7223 */ /* 0x000fe2000000000c */
[----:B------:R-:W-:Y:S01]  /*2000*/  FFMA R52, R40, R33, R105 ;  /* 0x0000002128347223 */ /* 0x000fe20000000069 */
[----:B------:R-:W-:Y:S01]  /*2010*/  FFMA R5, R5, R11, R99 ;  /* 0x0000000b05057223 */ /* 0x000fe20000000063 */
[----:B------:R-:W-:Y:S01]  /*2020*/  FFMA R13, R8, R33, R81 ;  /* 0x00000021080d7223 */ /* 0x000fe20000000051 */
[----:B------:R-:W-:Y:S01]  /*2030*/  FFMA R40, R40, R73, R103 ;  /* 0x0000004928287223 */ /* 0x000fe20000000067 */
[C---:B------:R-:W-:Y:S01]  /*2040*/  FFMA R46, R33.reuse, R9, R82 ;  /* 0x00000009212e7223 */ /* 0x040fe20000000052 */
[C---:B------:R-:W-:Y:S01]  /*2050*/  FFMA R76, R33.reuse, R10, R83 ;  /* 0x0000000a214c7223 */ /* 0x040fe20000000053 */
[----:B------:R-:W-:Y:S01]  /*2060*/  FFMA R32, R33, R11, R32 ;  /* 0x0000000b21207223 */ /* 0x000fe20000000020 */
[----:B----4-:R-:W-:Y:S01]  /*2070*/  FFMA R81, R16, R30, R84 ;  /* 0x0000001e10517223 */ /* 0x010fe20000000054 */
[----:B------:R-:W4:Y:S01]  /*2080*/  S2R R99, SR_TID.X ;  /* 0x0000000000637919 */ /* 0x000f220000002100 */
[----:B------:R-:W-:Y:S01]  /*2090*/  FFMA R33, R8, R73, R45 ;  /* 0x0000004908217223 */ /* 0x000fe2000000002d */
[----:B------:R-:W-:Y:S01]  /*20a0*/  FFMA R84, R30, R17, R90 ;  /* 0x000000111e547223 */ /* 0x000fe2000000005a */
[C---:B------:R-:W-:Y:S01]  /*20b0*/  FFMA R45, R73.reuse, R9, R86 ;  /* 0x00000009492d7223 */ /* 0x040fe20000000056 */
[C---:B------:R-:W-:Y:S01]  /*20c0*/  FFMA R48, R73.reuse, R10, R48 ;  /* 0x0000000a49307223 */ /* 0x040fe20000000030 */
[----:B------:R-:W-:Y:S01]  /*20d0*/  FFMA R56, R73, R11, R56 ;  /* 0x0000000b49387223 */ /* 0x000fe20000000038 */
[----:B------:R-:W-:Y:S01]  /*20e0*/  FFMA R77, R16, R26, R85 ;  /* 0x0000001a104d7223 */ /* 0x000fe20000000055 */
[----:B------:R-:W-:Y:S01]  /*20f0*/  FFMA R90, R30, R19, R71 ;  /* 0x000000131e5a7223 */ /* 0x000fe20000000047 */
[----:B------:R-:W-:Y:S01]  /*2100*/  FFMA R73, R16, R66, R87 ;  /* 0x0000004210497223 */ /* 0x000fe20000000057 */
[-C--:B------:R-:W-:Y:S01]  /*2110*/  FFMA R83, R14, R17.reuse, R89 ;  /* 0x000000110e537223 */ /* 0x080fe20000000059 */
[----:B------:R-:W-:Y:S01]  /*2120*/  FFMA R85, R34, R17, R88 ;  /* 0x0000001122557223 */ /* 0x000fe20000000058 */
[----:B------:R-:W5:Y:S01]  /*2130*/  LDS.128 R8, [R110+0xe00] ;  /* 0x000e00006e087984 */ /* 0x000f620000000c00 */
[----:B------:R-:W-:Y:S01]  /*2140*/  FFMA R71, R14, R19, R44 ;  /* 0x000000130e477223 */ /* 0x000fe2000000002c */
[C---:B------:R-:W-:Y:S01]  /*2150*/  FFMA R57, R16.reuse, R6, R57 ;  /* 0x0000000610397223 */ /* 0x040fe20000000039 */
        /* <DEDUP_REMOVED lines=22> */
[----:B------:R-:W-:-:S02]  /*22c0*/  FFMA R43, R74, R19, R43 ;  /* 0x000000134a2b7223 */ /* 0x000fc4000000002b */
[----:B------:R5:W3:Y:S01]  /*22d0*/  LDS.128 R16, [R110+0xe10] ;  /* 0x000e10006e107984 */ /* 0x000ae20000000c00 */
[----:B------:R-:W-:Y:S02]  /*22e0*/  ISETP.LE.AND P0, PT, R107, UR4, PT ;  /* 0x000000046b007c0c */ /* 0x000fe4000bf03270 */
[----:B-1----:R-:W-:Y:S02]  /*22f0*/  SHF.L.U32 R101, R101, 0x4, RZ ;  /* 0x0000000465657819 */ /* 0x002fe400000006ff */
[----:B------:R-:W-:Y:S02]  /*2300*/  ISETP.LE.AND P1, PT, R107, UR4, PT ;  /* 0x000000046b007c0c */ /* 0x000fe4000bf23270 */
[----:B------:R-:W-:Y:S02]  /*2310*/  LOP3.LUT R101, R101, 0x10, RZ, 0xc0, !PT ;  /* 0x0000001065657812 */ /* 0x000fe400078ec0ff */
[----:B----4-:R-:W-:Y:S01]  /*2320*/  SHF.R.U32.HI R99, RZ, 0x1, R99 ;  /* 0x00000001ff637819 */ /* 0x010fe20000011663 */
[----:B0-----:R-:W-:Y:S01]  /*2330*/  FFMA R92, R6, R62, R96 ;  /* 0x0000003e065c7223 */ /* 0x001fe20000000060 */
[C---:B------:R-:W-:Y:S01]  /*2340*/  FFMA R96, R60.reuse, R30, R25 ;  /* 0x0000001e3c607223 */ /* 0x040fe20000000019 */
[----:B------:R-:W-:Y:S01]  /*2350*/  FFMA R65, R60, R26, R65 ;  /* 0x0000001a3c417223 */ /* 0x000fe20000000041 */
[----:B------:R-:W-:Y:S01]  /*2360*/  LEA R99, R99, R101, 0x5 ;  /* 0x0000006563637211 */ /* 0x000fe200078e28ff */
[----:B------:R-:W-:Y:S01]  /*2370*/  BAR.SYNC.DEFER_BLOCKING 0x0 ;  /* 0x0000000000007b1d */ /* 0x000fe20000010000 */
[C---:B------:R-:W-:Y:S01]  /*2380*/  FFMA R78, R26.reuse, R61, R78 ;  /* 0x0000003d1a4e7223 */ /* 0x040fe2000000004e */
[CC--:B------:R-:W-:Y:S01]  /*2390*/  FFMA R79, R26.reuse, R62.reuse, R79 ;  /* 0x0000003e1a4f7223 */ /* 0x0c0fe2000000004f */
[----:B------:R-:W-:Y:S01]  /*23a0*/  FFMA R24, R26, R63, R24 ;  /* 0x0000003f1a187223 */ /* 0x000fe20000000018 */
[C---:B------:R-:W-:Y:S01]  /*23b0*/  FFMA R25, R30.reuse, R62, R49 ;  /* 0x0000003e1e197223 */ /* 0x040fe20000000031 */
[C---:B------:R-:W-:Y:S01]  /*23c0*/  FFMA R26, R30.reuse, R61, R51 ;  /* 0x0000003d1e1a7223 */ /* 0x040fe20000000033 */
[----:B------:R-:W-:Y:S01]  /*23d0*/  FFMA R49, R30, R63, R28 ;  /* 0x0000003f1e317223 */ /* 0x000fe2000000001c */
[C---:B------:R-:W-:Y:S01]  /*23e0*/  FFMA R30, R60.reuse, R14, R29 ;  /* 0x0000000e3c1e7223 */ /* 0x040fe2000000001d */
[----:B------:R-:W-:Y:S01]  /*23f0*/  FFMA R37, R60, R22, R37 ;  /* 0x000000163c257223 */ /* 0x000fe20000000025 */
[C---:B------:R-:W-:Y:S01]  /*2400*/  FFMA R39, R22.reuse, R61, R39 ;  /* 0x0000003d16277223 */ /* 0x040fe20000000027 */
[CC--:B------:R-:W-:Y:S01]  /*2410*/  FFMA R94, R22.reuse, R62.reuse, R0 ;  /* 0x0000003e165e7223 */ /* 0x0c0fe20000000000 */
[----:B------:R-:W-:Y:S01]  /*2420*/  FFMA R20, R22, R63, R20 ;  /* 0x0000003f16147223 */ /* 0x000fe20000000014 */
[CC--:B------:R-:W-:Y:S01]  /*2430*/  FFMA R29, R14.reuse, R61.reuse, R36 ;  /* 0x0000003d0e1d7223 */ /* 0x0c0fe20000000024 */
[-C--:B------:R-:W-:Y:S01]  /*2440*/  FFMA R28, R14, R62.reuse, R47 ;  /* 0x0000003e0e1c7223 */ /* 0x080fe2000000002f */
[----:B------:R-:W-:Y:S01]  /*2450*/  FFMA R51, R34, R62, R76 ;  /* 0x0000003e22337223 */ /* 0x000fe2000000004c */
[----:B------:R-:W-:Y:S01]  /*2460*/  FFMA R80, R60, R6, R97 ;  /* 0x000000063c507223 */ /* 0x000fe20000000061 */
[C---:B------:R-:W-:Y:S01]  /*2470*/  FFMA R91, R6.reuse, R61, R98 ;  /* 0x0000003d065b7223 */ /* 0x040fe20000000062 */
[----:B------:R-:W-:Y:S01]  /*2480*/  FFMA R93, R6, R63, R5 ;  /* 0x0000003f065d7223 */ /* 0x000fe20000000005 */
[----:B------:R-:W-:Y:S01]  /*2490*/  FFMA R22, R60, R66, R3 ;  /* 0x000000423c167223 */ /* 0x000fe20000000003 */
[C---:B------:R-:W-:Y:S01]  /*24a0*/  FFMA R95, R66.reuse, R61, R2 ;  /* 0x0000003d425f7223 */ /* 0x040fe20000000002 */
[C---:B------:R-:W-:Y:S01]  /*24b0*/  FFMA R21, R66.reuse, R62, R21 ;  /* 0x0000003e42157223 */ /* 0x040fe20000000015 */
[-C--:B------:R-:W-:Y:S01]  /*24c0*/  FFMA R64, R66, R63.reuse, R64 ;  /* 0x0000003f42407223 */ /* 0x080fe20000000040 */
[-C--:B------:R-:W-:Y:S01]  /*24d0*/  FFMA R47, R14, R63.reuse, R12 ;  /* 0x0000003f0e2f7223 */ /* 0x080fe2000000000c */
[----:B------:R-:W-:Y:S01]  /*24e0*/  FFMA R36, R60, R34, R13 ;  /* 0x000000223c247223 */ /* 0x000fe2000000000d */
[C---:B------:R-:W-:Y:S01]  /*24f0*/  FFMA R76, R34.reuse, R63, R32 ;  /* 0x0000003f224c7223 */ /* 0x040fe20000000020 */
[-C--:B------:R-:W-:Y:S01]  /*2500*/  FFMA R46, R34, R61.reuse, R46 ;  /* 0x0000003d222e7223 */ /* 0x080fe2000000002e */
[----:B------:R-:W-:Y:S01]  /*2510*/  FFMA R60, R60, R74, R33 ;  /* 0x0000004a3c3c7223 */ /* 0x000fe20000000021 */
[C---:B------:R-:W-:Y:S01]  /*2520*/  FFMA R45, R74.reuse, R61, R45 ;  /* 0x0000003d4a2d7223 */ /* 0x040fe2000000002d */
[C---:B------:R-:W-:Y:S01]  /*2530*/  FFMA R48, R74.reuse, R62, R48 ;  /* 0x0000003e4a307223 */ /* 0x040fe20000000030 */
[----:B------:R-:W-:Y:S01]  /*2540*/  FFMA R63, R74, R63, R56 ;  /* 0x0000003f4a3f7223 */ /* 0x000fe20000000038 */
[C---:B-----5:R-:W-:Y:S01]  /*2550*/  FFMA R5, R8.reuse, R7, R57 ;  /* 0x0000000708057223 */ /* 0x060fe20000000039 */
[C---:B------:R-:W-:Y:S01]  /*2560*/  FFMA R0, R8.reuse, R23, R4 ;  /* 0x0000001708007223 */ /* 0x040fe20000000004 */
[C---:B------:R-:W-:Y:S01]  /*2570*/  FFMA R2, R8.reuse, R67, R73 ;  /* 0x0000004308027223 */ /* 0x040fe20000000049 */
[C---:B------:R-:W-:Y:S01]  /*2580*/  FFMA R6, R8.reuse, R27, R77 ;  /* 0x0000001b08067223 */ /* 0x040fe2000000004d */
[C---:B------:R-:W-:Y:S01]  /*2590*/  FFMA R98, R8.reuse, R31, R81 ;  /* 0x0000001f08627223 */ /* 0x040fe20000000051 */
[C---:B------:R-:W-:Y:S01]  /*25a0*/  FFMA R105, R8.reuse, R15, R72 ;  /* 0x0000000f08697223 */ /* 0x040fe20000000048 */
[C---:B------:R-:W-:Y:S01]  /*25b0*/  FFMA R110, R8.reuse, R35, R52 ;  /* 0x00000023086e7223 */ /* 0x040fe20000000034 */
[----:B------:R-:W-:Y:S01]  /*25c0*/  FFMA R111, R8, R75, R40 ;  /* 0x0000004b086f7223 */ /* 0x000fe20000000028 */
[----:B--2---:R1:W-:Y:S01]  /*25d0*/  @!P0 STS.128 [R99+UR6], R116 ;  /* 0x0000007463008988 */ /* 0x0043e20008000c06 */
[-C--:B------:R-:W-:Y:S01]  /*25e0*/  FFMA R33, R7, R9.reuse, R59 ;  /* 0x0000000907217223 */ /* 0x080fe2000000003b */
[----:B------:R-:W-:-:S02]  /*25f0*/  FFMA R32, R23, R9, R38 ;  /* 0x0000000917207223 */ /* 0x000fc40000000026 */
[----:B---3--:R1:W-:Y:S01]  /*2600*/  @!P0 STS.128 [R125+UR7], R112 ;  /* 0x000000707d008988 */ /* 0x0083e20008000c07 */
        /* <DEDUP_REMOVED lines=22> */
[C---:B------:R-:W-:Y:S01]  /*2770*/  FFMA R43, R16.reuse, R7, R80 ;  /* 0x00000007102b7223 */ /* 0x040fe20000000050 */
        /* <DEDUP_REMOVED lines=9> */
[C---:B------:R-:W-:Y:S01]  /*2810*/  FFMA R85, R23.reuse, R17, R39 ;  /* 0x0000001117557223 */ /* 0x040fe20000000027 */
[CC--:B------:R-:W-:Y:S01]  /*2820*/  FFMA R94, R23.reuse, R18.reuse, R94 ;  /* 0x00000012175e7223 */ /* 0x0c0fe2000000005e */
[----:B------:R-:W-:Y:S01]  /*2830*/  FFMA R92, R23, R19, R20 ;  /* 0x00000013175c7223 */ /* 0x000fe20000000014 */
[C---:B------:R-:W-:Y:S01]  /*2840*/  FFMA R57, R16.reuse, R27, R65 ;  /* 0x0000001b10397223 */ /* 0x040fe20000000041 */
[C---:B------:R-:W-:Y:S01]  /*2850*/  FFMA R7, R27.reuse, R17, R78 ;  /* 0x000000111b077223 */ /* 0x040fe2000000004e */
        /* <DEDUP_REMOVED lines=16> */
[----:B------:R-:W-:Y:S01]  /*2960*/  FFMA R79, R75, R19, R63 ;  /* 0x000000134b4f7223 */ /* 0x000fe2000000003f */
[----:B------:R-:W-:Y:S01]  /*2970*/  LEA R123, R124, R123, 0x3 ;  /* 0x0000007b7c7b7211 */ /* 0x000fe200078e18ff */
[----:B------:R-:W-:Y:S06]  /*2980*/  BAR.SYNC.DEFER_BLOCKING 0x0 ;  /* 0x0000000000007b1d */ /* 0x000fec0000010000 */
[----:B-1----:R-:W-:Y:S05]  /*2990*/  @!P1 BRA `(.L_x_1) ;  /* 0xffffffdc00049947 */ /* 0x002fea000383ffff */
.L_x_0:
[----:B------:R-:W1:Y:S01]  /*29a0*/  S2R R15, SR_CTAID.X ;  /* 0x00000000000f7919 */ /* 0x000e620000002500 */
[----:B------:R-:W2:Y:S01]  /*29b0*/  LDCU.64 UR6, c[0x0][0x398] ;  /* 0x00007300ff0677ac */ /* 0x000ea20008000a00 */
[----:B------:R-:W-:Y:S01]  /*29c0*/  LEA R122, R122, UR5, 0x3 ;  /* 0x000000057a7a7c11 */ /* 0x000fe2000f8e18ff */
[----:B------:R-:W3:Y:S04]  /*29d0*/  LDCU.64 UR4, c[0x0][0x390] ;  /* 0x00007200ff0477ac */ /* 0x000ee80008000a00 */
[----:B--2---:R-:W-:-:S05]  /*29e0*/  IMAD R18, R122, UR7, RZ ;  /* 0x000000077a127c24 */ /* 0x004fca000f8e02ff */
[----:B------:R-:W-:Y:S02]  /*29f0*/  IADD3 R44, PT, PT, R18, UR7, RZ ;  /* 0x00000007122c7c10 */ /* 0x000fe4000fffe0ff */
[----:B-1----:R-:W-:-:S04]  /*2a00*/  SHF.L.U32 R15, R15, 0x7, RZ ;  /* 0x000000070f0f7819 */ /* 0x002fc800000006ff */
[----:B------:R-:W-:-:S04]  /*2a10*/  LEA R121, R121, R15, 0x3 ;  /* 0x0000000f79797211 */ /* 0x000fc800078e18ff */
[C---:B------:R-:W-:Y:S02]  /*2a20*/  ISETP.GE.AND P0, PT, R121.reuse, UR7, PT ;  /* 0x0000000779007c0c */ /* 0x040fe4000bf06270 */
[C---:B------:R-:W-:Y:S02]  /*2a30*/  IADD3 R20, PT, PT, R121.reuse, 0x2, RZ ;  /* 0x0000000279147810 */ /* 0x040fe40007ffe0ff */
[----:B------:R-:W-:Y:S02]  /*2a40*/  ISETP.GE.OR P3, PT, R122, UR6, P0 ;  /* 0x000000067a007c0c */ /* 0x000fe40008766670 */
[----:B------:R-:W-:Y:S02]  /*2a50*/  P2R R37, PR, RZ, 0x1 ;  /* 0x00000001ff257803 */ /* 0x000fe40000000000 */
[----:B------:R-:W-:Y:S02]  /*2a60*/  SHF.R.S32.HI R39, RZ, 0x1f, R121 ;  /* 0x0000001fff277819 */ /* 0x000fe40000011479 */
[----:B------:R-:W-:-:S02]  /*2a70*/  IADD3 R19, P1, PT, R121, R18, RZ ;  /* 0x0000001279137210 */ /* 0x000fc40007f3e0ff */
[----:B------:R-:W-:Y:S02]  /*2a80*/  ISETP.GE.AND P0, PT, R20, UR7, PT ;  /* 0x0000000714007c0c */ /* 0x000fe4000bf06270 */
[----:B------:R-:W-:Y:S02]  /*2a90*/  IADD3 R15, PT, PT, R121, 0x1, RZ ;  /* 0x00000001790f7810 */ /* 0x000fe40007ffe0ff */
[----:B------:R-:W-:Y:S01]  /*2aa0*/  LEA.HI.X.SX32 R20, R18, R39, 0x1, P1 ;  /* 0x0000002712147211 */ /* 0x000fe200008f0eff */
[----:B0-----:R-:W0:Y:S01]  /*2ab0*/  @!P3 LDC.64 R16, c[0x0][0x390] ;  /* 0x0000e400ff10bb82 */ /* 0x001e220000000a00 */
[----:B------:R-:W-:Y:S02]  /*2ac0*/  ISETP.GE.OR P1, PT, R122, UR6, P0 ;  /* 0x000000067a007c0c */ /* 0x000fe40008726670 */
[----:B------:R-:W-:Y:S02]  /*2ad0*/  ISETP.GE.AND P2, PT, R15, UR7, PT ;  /* 0x000000070f007c0c */ /* 0x000fe4000bf46270 */
[----:B---3--:R-:W-:-:S02]  /*2ae0*/  LEA R30, P4, R19, UR4, 0x2 ;  /* 0x00000004131e7c11 */ /* 0x008fc4000f8810ff */
[----:B------:R-:W-:Y:S02]  /*2af0*/  @!P3 IADD3 R15, PT, PT, R121, R18, RZ ;  /* 0x00000012790fb210 */ /* 0x000fe40007ffe0ff */
[----:B------:R-:W-:Y:S02]  /*2b00*/  LEA.HI.X R31, R19, UR5, R20, 0x2, P4 ;  /* 0x00000005131f7c11 */ /* 0x000fe4000a0f1414 */
[----:B------:R-:W-:Y:S02]  /*2b10*/  IADD3 R19, PT, PT, R121, 0x4, RZ ;  /* 0x0000000479137810 */ /* 0x000fe40007ffe0ff */
[----:B------:R-:W-:Y:S02]  /*2b20*/  P2R R35, PR, RZ, 0x4 ;  /* 0x00000004ff237803 */ /* 0x000fe40000000000 */
[----:B------:R-:W-:Y:S02]  /*2b30*/  ISETP.GE.AND P4, PT, R19, UR7, PT ;  /* 0x0000000713007c0c */ /* 0x000fe4000bf86270 */
[----:B------:R-:W-:Y:S01]  /*2b40*/  ISETP.GE.OR P2, PT, R122, UR6, P2 ;  /* 0x000000067a007c0c */ /* 0x000fe20009746670 */
[----:B0-----:R-:W-:Y:S01]  /*2b50*/  @!P3 IMAD.WIDE R16, R15, 0x4, R16 ;  /* 0x000000040f10b825 */ /* 0x001fe200078e0210 */
[----:B------:R-:W-:-:S04]  /*2b60*/  IADD3 R15, PT, PT, R121, 0x3, RZ ;  /* 0x00000003790f7810 */ /* 0x000fc80007ffe0ff */
[----:B------:R-:W-:Y:S01]  /*2b70*/  @!P3 STG.E desc[UR10][R16.64], R5 ;  /* 0x000000051000b986 */ /* 0x000fe2000c10190a */
[----:B------:R-:W-:Y:S02]  /*2b80*/  ISETP.GE.AND P5, PT, R15, UR7, PT ;  /* 0x000000070f007c0c */ /* 0x000fe4000bfa6270 */
[----:B------:R-:W-:Y:S01]  /*2b90*/  IADD3 R15, PT, PT, R121, 0x5, RZ ;  /* 0x00000005790f7810 */ /* 0x000fe20007ffe0ff */
[----:B------:R0:W-:Y:S01]  /*2ba0*/  @!P1 STG.E desc[UR10][R30.64+0x8], R40 ;  /* 0x000008281e009986 */ /* 0x0001e2000c10190a */
[C---:B------:R-:W-:Y:S02]  /*2bb0*/  ISETP.GE.OR P1, PT, R122.reuse, UR6, P4 ;  /* 0x000000067a007c0c */ /* 0x040fe4000a726670 */
[----:B------:R-:W-:Y:S01]  /*2bc0*/  ISETP.GE.AND P3, PT, R15, UR7, PT ;  /* 0x000000070f007c0c */ /* 0x000fe2000bf66270 */
[----:B------:R-:W-:Y:S01]  /*2bd0*/  @!P2 STG.E desc[UR10][R30.64+0x4], R33 ;  /* 0x000004211e00a986 */ /* 0x000fe2000c10190a */
[----:B------:R-:W-:Y:S02]  /*2be0*/  ISETP.GE.OR P2, PT, R122, UR6, P5 ;  /* 0x000000067a007c0c */ /* 0x000fe4000af46670 */
[----:B------:R-:W-:-:S02]  /*2bf0*/  IADD3 R15, PT, PT, R121, 0x6, RZ ;  /* 0x00000006790f7810 */ /* 0x000fc40007ffe0ff */
[----:B0-----:R-:W-:-:S05]  /*2c00*/  IADD3 R40, PT, PT, R44, UR7, RZ ;  /* 0x000000072c287c10 */ /* 0x001fca000fffe0ff */
[----:B------:R-:W-:Y:S01]  /*2c10*/  @!P1 STG.E desc[UR10][R30.64+0x10], R43 ;  /* 0x0000102b1e009986 */ /* 0x000fe2000c10190a */
[----:B------:R-:W-:-:S03]  /*2c20*/  ISETP.GE.OR P1, PT, R122, UR6, P3 ;  /* 0x000000067a007c0c */ /* 0x000fc60009f26670 */
[----:B------:R0:W-:Y:S01]  /*2c30*/  @!P2 STG.E desc[UR10][R30.64+0xc], R42 ;  /* 0x00000c2a1e00a986 */ /* 0x0001e2000c10190a */
[----:B------:R-:W-:-:S09]  /*2c40*/  ISETP.GE.AND P2, PT, R15, UR7, PT ;  /* 0x000000070f007c0c */ /* 0x000fd2000bf46270 */
[----:B------:R-:W-:Y:S01]  /*2c50*/  @!P1 STG.E desc[UR10][R30.64+0x14], R77 ;  /* 0x0000144d1e009986 */ /* 0x000fe2000c10190a */
[----:B------:R-:W-:Y:S02]  /*2c60*/  IADD3 R5, P1, PT, R121, R44, RZ ;  /* 0x0000002c79057210 */ /* 0x000fe40007f3e0ff */
[----:B0-----:R-:W-:Y:S02]  /*2c70*/  IADD3 R42, PT, PT, R40, UR7, RZ ;  /* 0x00000007282a7c10 */ /* 0x001fe4000fffe0ff */
[----:B------:R-:W-:Y:S02]  /*2c80*/  LEA.HI.X.SX32 R16, R44, R39, 0x1, P1 ;  /* 0x000000272c107211 */ /* 0x000fe400008f0eff */
[C---:B------:R-:W-:Y:S02]  /*2c90*/  LEA R28, P1, R5.reuse, UR4, 0x2 ;  /* 0x00000004051c7c11 */ /* 0x040fe4000f8210ff */
[----:B------:R-:W-:Y:S02]  /*2ca0*/  IADD3 R46, PT, PT, R42, UR7, RZ ;  /* 0x000000072a2e7c10 */ /* 0x000fe4000fffe0ff */
[----:B------:R-:W-:-:S02]  /*2cb0*/  LEA.HI.X R29, R5, UR5, R16, 0x2, P1 ;  /* 0x00000005051d7c11 */ /* 0x000fc400088f1410 */
[----:B------:R-:W-:Y:S02]  /*2cc0*/  IADD3 R5, P1, PT, R121, R40, RZ ;  /* 0x0000002879057210 */ /* 0x000fe40007f3e0ff */
[----:B------:R-:W-:Y:S02]  /*2cd0*/  IADD3 R48, PT, PT, R46, UR7, RZ ;  /* 0x000000072e307c10 */ /* 0x000fe4000fffe0ff */
[----:B------:R-:W-:Y:S02]  /*2ce0*/  LEA.HI.X.SX32 R16, R40, R39, 0x1, P1 ;  /* 0x0000002728107211 */ /* 0x000fe400008f0eff */
[C---:B------:R-:W-:Y:S02]  /*2cf0*/  LEA R18, P1, R5.reuse, UR4, 0x2 ;  /* 0x0000000405127c11 */ /* 0x040fe4000f8210ff */
[----:B------:R-:W-:Y:S02]  /*2d00*/  IADD3 R38, PT, PT, R48, UR7, RZ ;  /* 0x0000000730267c10 */ /* 0x000fe4000fffe0ff */
[----:B------:R-:W-:-:S02]  /*2d10*/  LEA.HI.X R19, R5, UR5, R16, 0x2, P1 ;  /* 0x0000000505137c11 */ /* 0x000fc400088f1410 */
[----:B------:R-:W-:Y:S02]  /*2d20*/  IADD3 R5, P1, PT, R121, R42, RZ ;  /* 0x0000002a79057210 */ /* 0x000fe40007f3e0ff */
[----:B------:R-:W-:Y:S02]  /*2d30*/  IADD3 R36, PT, PT, R38, UR7, RZ ;  /* 0x0000000726247c10 */ /* 0x000fe4000fffe0ff */
[----:B------:R-:W-:Y:S02]  /*2d40*/  LEA.HI.X.SX32 R16, R42, R39, 0x1, P1 ;  /* 0x000000272a107211 */ /* 0x000fe400008f0eff */
[----:B------:R-:W-:-:S04]  /*2d50*/  LEA R20, P1, R5, UR4, 0x2 ;  /* 0x0000000405147c11 */ /* 0x000fc8000f8210ff */
[----:B------:R-:W-:Y:S02]  /*2d60*/  LEA.HI.X R21, R5, UR5, R16, 0x2, P1 ;  /* 0x0000000505157c11 */ /* 0x000fe400088f1410 */
[----:B------:R-:W-:-:S04]  /*2d70*/  IADD3 R5, P1, PT, R121, R46, RZ ;  /* 0x0000002e79057210 */ /* 0x000fc80007f3e0ff */
        /* <DEDUP_REMOVED lines=15> */
[----:B------:R-:W-:Y:S02]  /*2e70*/  ISETP.GE.OR P1, PT, R122, UR6, P2 ;  /* 0x000000067a007c0c */ /* 0x000fe40009726670 */
[----:B------:R-:W-:-:S11]  /*2e80*/  IADD3 R5, PT, PT, R121, 0x7, RZ ;  /* 0x0000000779057810 */ /* 0x000fd60007ffe0ff */
[----:B------:R-:W-:Y:S01]  /*2e90*/  @!P1 STG.E desc[UR10][R30.64+0x18], R84 ;  /* 0x000018541e009986 */ /* 0x000fe2000c10190a */
[----:B------:R-:W-:Y:S02]  /*2ea0*/  ISETP.GE.AND P1, PT, R5, UR7, PT ;  /* 0x0000000705007c0c */ /* 0x000fe4000bf26270 */
[C---:B------:R-:W-:Y:S02]  /*2eb0*/  IADD3 R5, PT, PT, R122.reuse, 0x1, RZ ;  /* 0x000000017a057810 */ /* 0x040fe40007ffe0ff */
[----:B------:R-:W-:-:S13]  /*2ec0*/  ISETP.GE.OR P6, PT, R122, UR6, P1 ;  /* 0x000000067a007c0c */ /* 0x000fda0008fc6670 */
[----:B------:R0:W-:Y:S01]  /*2ed0*/  @!P6 STG.E desc[UR10][R30.64+0x1c], R93 ;  /* 0x00001c5d1e00e986 */ /* 0x0001e2000c10190a */
[----:B------:R-:W-:-:S04]  /*2ee0*/  ISETP.NE.AND P6, PT, R37, RZ, PT ;  /* 0x000000ff2500720c */ /* 0x000fc80003fc5270 */
[----:B------:R-:W-:-:S13]  /*2ef0*/  ISETP.GE.OR P6, PT, R5, UR6, P6 ;  /* 0x0000000605007c0c */ /* 0x000fda000b7c6670 */
[----:B0-----:R-:W0:Y:S01]  /*2f00*/  @!P6 LDC.64 R30, c[0x0][0x390] ;  /* 0x0000e400ff1eeb82 */ /* 0x001e220000000a00 */
[----:B------:R-:W-:-:S05]  /*2f10*/  @!P6 IADD3 R15, PT, PT, R121, R44, RZ ;  /* 0x0000002c790fe210 */ /* 0x000fca0007ffe0ff */
[----:B0-----:R-:W-:-:S05]  /*2f20*/  @!P6 IMAD.WIDE R30, R15, 0x4, R30 ;  /* 0x000000040f1ee825 */ /* 0x001fca00078e021e */
[----:B------:R0:W-:Y:S01]  /*2f30*/  @!P6 STG.E desc[UR10][R30.64], R0 ;  /* 0x000000001e00e986 */ /* 0x0001e2000c10190a */
[----:B------:R-:W-:-:S04]  /*2f40*/  ISETP.NE.AND P6, PT, R35, RZ, PT ;  /* 0x000000ff2300720c */ /* 0x000fc80003fc5270 */
[----:B------:R-:W-:Y:S02]  /*2f50*/  ISETP.GE.OR P6, PT, R5, UR6, P6 ;  /* 0x0000000605007c0c */ /* 0x000fe4000b7c6670 */
[----:B0-----:R-:W-:-:S11]  /*2f60*/  IADD3 R0, PT, PT, R122, 0x2, RZ ;  /* 0x000000027a007810 */ /* 0x001fd60007ffe0ff */
[----:B------:R-:W-:Y:S01]  /*2f70*/  @!P6 STG.E desc[UR10][R28.64+0x4], R32 ;  /* 0x000004201c00e986 */ /* 0x000fe2000c10190a */
[----:B------:R-:W-:-:S13]  /*2f80*/  ISETP.GE.OR P6, PT, R5, UR6, P0 ;  /* 0x0000000605007c0c */ /* 0x000fda00087c6670 */
        /* <DEDUP_REMOVED lines=11> */
[----:B------:R-:W-:-:S04]  /*3040*/  ISETP.NE.AND P6, PT, R37, RZ, PT ;  /* 0x000000ff2500720c */ /* 0x000fc80003fc5270 */
[----:B------:R-:W-:-:S13]  /*3050*/  ISETP.GE.OR P6, PT, R0, UR6, P6 ;  /* 0x0000000600007c0c */ /* 0x000fda000b7c6670 */
[----:B------:R-:W0:Y:S01]  /*3060*/  @!P6 LDC.64 R30, c[0x0][0x390] ;  /* 0x0000e400ff1eeb82 */ /* 0x000e220000000a00 */
[----:B------:R-:W-:-:S05]  /*3070*/  @!P6 IADD3 R5, PT, PT, R121, R40, RZ ;  /* 0x000000287905e210 */ /* 0x000fca0007ffe0ff */
[----:B0-----:R-:W-:-:S05]  /*3080*/  @!P6 IMAD.WIDE R30, R5, 0x4, R30 ;  /* 0x00000004051ee825 */ /* 0x001fca00078e021e */
[----:B------:R-:W-:Y:S01]  /*3090*/  @!P6 STG.E desc[UR10][R30.64], R2 ;  /* 0x000000021e00e986 */ /* 0x000fe2000c10190a */
[----:B------:R-:W-:-:S04]  /*30a0*/  ISETP.NE.AND P6, PT, R35, RZ, PT ;  /* 0x000000ff2300720c */ /* 0x000fc80003fc5270 */
[----:B------:R-:W-:-:S13]  /*30b0*/  ISETP.GE.OR P6, PT, R0, UR6, P6 ;  /* 0x0000000600007c0c */ /* 0x000fda000b7c6670 */
[----:B------:R0:W-:Y:S01]  /*30c0*/  @!P6 STG.E desc[UR10][R18.64+0x4], R3 ;  /* 0x000004031200e986 */ /* 0x0001e2000c10190a */
        /* <DEDUP_REMOVED lines=10> */
[----:B------:R-:W-:Y:S02]  /*3170*/  ISETP.GE.OR P6, PT, R0, UR6, P1 ;  /* 0x0000000600007c0c */ /* 0x000fe40008fc6670 */
[----:B------:R-:W-:-:S11]  /*3180*/  IADD3 R0, PT, PT, R122, 0x3, RZ ;  /* 0x000000037a007810 */ /* 0x000fd60007ffe0ff */
[----:B------:R-:W-:Y:S01]  /*3190*/  @!P6 STG.E desc[UR10][R18.64+0x1c], R86 ;  /* 0x00001c561200e986 */ /* 0x000fe2000c10190a */
[----:B------:R-:W-:-:S04]  /*31a0*/  ISETP.NE.AND P6, PT, R37, RZ, PT ;  /* 0x000000ff2500720c */ /* 0x000fc80003fc5270 */
[----:B------:R-:W-:-:S13]  /*31b0*/  ISETP.GE.OR P6, PT, R0, UR6, P6 ;  /* 0x0000000600007c0c */ /* 0x000fda000b7c6670 */
[----:B0-----:R-:W0:Y:S01]  /*31c0*/  @!P6 LDC.64 R2, c[0x0][0x390] ;  /* 0x0000e400ff02eb82 */ /* 0x001e220000000a00 */
[----:B------:R-:W-:-:S05]  /*31d0*/  @!P6 IADD3 R5, PT, PT, R121, R42, RZ ;  /* 0x0000002a7905e210 */ /* 0x000fca0007ffe0ff */
[----:B0-----:R-:W-:-:S05]  /*31e0*/  @!P6 IMAD.WIDE R2, R5, 0x4, R2 ;  /* 0x000000040502e825 */ /* 0x001fca00078e0202 */
[----:B------:R0:W-:Y:S01]  /*31f0*/  @!P6 STG.E desc[UR10][R2.64], R6 ;  /* 0x000000060200e986 */ /* 0x0001e2000c10190a */
[----:B------:R-:W-:-:S04]  /*3200*/  ISETP.NE.AND P6, PT, R35, RZ, PT ;  /* 0x000000ff2300720c */ /* 0x000fc80003fc5270 */
        /* <DEDUP_REMOVED lines=57> */
[C---:B------:R-:W-:Y:S02]  /*35a0*/  IADD3 R0, PT, PT, R122.reuse, 0x6, RZ ;  /* 0x000000067a007810 */ /* 0x040fe40007ffe0ff */
[----:B------:R-:W-:-:S09]  /*35b0*/  IADD3 R122, PT, PT, R122, 0x7, RZ ;  /* 0x000000077a7a7810 */ /* 0x000fd20007ffe0ff */
        /* <DEDUP_REMOVED lines=9> */
[----:B------:R1:W-:Y:S01]  /*3650*/  @!P6 STG.E desc[UR10][R26.64+0x4], R108 ;  /* 0x0000046c1a00e986 */ /* 0x0003e2000c10190a */
[----:B------:R-:W-:Y:S02]  /*3660*/  ISETP.GE.OR P6, PT, R0, UR6, P0 ;  /* 0x0000000600007c0c */ /* 0x000fe400087c6670 */
[----:B------:R-:W-:-:S11]  /*3670*/  ISETP.GE.OR P0, PT, R122, UR6, P0 ;  /* 0x000000067a007c0c */ /* 0x000fd60008706670 */
        /* <DEDUP_REMOVED lines=16> */
[----:B------:R-:W-:-:S04]  /*3780*/  ISETP.NE.AND P6, PT, R37, RZ, PT ;  /* 0x000000ff2500720c */ /* 0x000fc80003fc5270 */
[----:B------:R-:W-:-:S13]  /*3790*/  ISETP.GE.OR P6, PT, R122, UR6, P6 ;  /* 0x000000067a007c0c */ /* 0x000fda000b7c6670 */
[----:B0-----:R-:W0:Y:S01]  /*37a0*/  @!P6 LDC.64 R2, c[0x0][0x390] ;  /* 0x0000e400ff02eb82 */ /* 0x001e220000000a00 */
[----:B------:R-:W-:-:S05]  /*37b0*/  @!P6 IADD3 R121, PT, PT, R121, R36, RZ ;  /* 0x000000247979e210 */ /* 0x000fca0007ffe0ff */
[----:B0-----:R-:W-:-:S05]  /*37c0*/  @!P6 IMAD.WIDE R2, R121, 0x4, R2 ;  /* 0x000000047902e825 */ /* 0x001fca00078e0202 */
[----:B------:R1:W-:Y:S01]  /*37d0*/  @!P6 STG.E desc[UR10][R2.64], R111 ;  /* 0x0000006f0200e986 */ /* 0x0003e2000c10190a */
[----:B------:R-:W-:-:S03]  /*37e0*/  ISETP.NE.AND P6, PT, R35, RZ, PT ;  /* 0x000000ff2300720c */ /* 0x000fc60003fc5270 */
[----:B------:R1:W-:Y:S01]  /*37f0*/  @!P0 STG.E desc[UR10][R16.64+0x8], R104 ;  /* 0x0000086810008986 */ /* 0x0003e2000c10190a */
[----:B------:R-:W-:-:S03]  /*3800*/  ISETP.GE.OR P6, PT, R122, UR6, P6 ;  /* 0x000000067a007c0c */ /* 0x000fc6000b7c6670 */
[----:B------:R1:W-:Y:S04]  /*3810*/  @!P5 STG.E desc[UR10][R16.64+0xc], R73 ;  /* 0x00000c491000d986 */ /* 0x0003e8000c10190a */
[----:B------:R1:W-:Y:S04]  /*3820*/  @!P4 STG.E desc[UR10][R16.64+0x10], R81 ;  /* 0x000010511000c986 */ /* 0x0003e8000c10190a */
[----:B------:R1:W-:Y:S04]  /*3830*/  @!P3 STG.E desc[UR10][R16.64+0x14], R74 ;  /* 0x0000144a1000b986 */ /* 0x0003e8000c10190a */
[----:B------:R1:W-:Y:S04]  /*3840*/  @!P6 STG.E desc[UR10][R16.64+0x4], R109 ;  /* 0x0000046d1000e986 */ /* 0x0003e8000c10190a */
[----:B------:R1:W-:Y:S01]  /*3850*/  @!P2 STG.E desc[UR10][R16.64+0x18], R80 ;  /* 0x000018501000a986 */ /* 0x0003e2000c10190a */
[----:B------:R-:W-:Y:S05]  /*3860*/  @P1 EXIT ;  /* 0x000000000000194d */ /* 0x000fea0003800000 */
[----:B------:R-:W-:Y:S01]  /*3870*/  STG.E desc[UR10][R16.64+0x1c], R79 ;  /* 0x00001c4f10007986 */ /* 0x000fe2000c10190a */
[----:B------:R-:W-:Y:S05]  /*3880*/  EXIT ;  /* 0x000000000000794d */ /* 0x000fea0003800000 */
.L_x_2:
[----:B------:R-:W-:-:S00]  /*3890*/  BRA `(.L_x_2) ;  /* 0xfffffffc00fc7947 */ /* 0x000fc0000383ffff */
[----:B------:R-:W-:-:S00]  /*38a0*/  NOP ;  /* 0x0000000000007918 */ /* 0x000fc00000000000 */
        /* <DEDUP_REMOVED lines=13> */
.L_x_3:


//--------------------- .nv.shared._Z19sgemm_4050_prefetchPfS_S_iii --------------------------
	.section	.nv.shared._Z19sgemm_4050_prefetchPfS_S_iii,"aw",@nobits
	.sectionflags	@""
	.align	4
.nv.shared._Z19sgemm_4050_prefetchPfS_S_iii:
	.zero		9216


//--------------------- .nv.shared.reserved.0     --------------------------
	.section	.nv.shared.reserved.0,"aw",@nobits
	.weak		__nv_reservedSMEM_offset_0_alias
	.size		__nv_reservedSMEM_offset_0_alias, 0, 64
	.other		__nv_reservedSMEM_offset_0_alias,@"STO_CUDA_RESERVED_SHARED STV_DEFAULT"
__nv_reservedSMEM_offset_0_alias:
	.zero		0
	.zero		64


//--------------------- .nv.constant0._Z19sgemm_4050_prefetchPfS_S_iii --------------------------
	.section	.nv.constant0._Z19sgemm_4050_prefetchPfS_S_iii,"a",@progbits
	.sectionflags	@""
	.align	4
.nv.constant0._Z19sgemm_4050_prefetchPfS_S_iii:
	.zero		932


//--------------------- SYMBOLS --------------------------

	.type		.nv.reservedSmem.offset0,@object
	.size		.nv.reservedSmem.offset0,0x4
	.type		.nv.reservedSmem.cap,@object
	.size		.nv.reservedSmem.cap,0x4
